// auto-generated by cutlass_sweep.fmha — config: {"arch": "sm_90", "direction": "fwd", "dtype": "fp16", "head_dim": 48, "mask": "causal", "schedule": "tma", "tile_kv": 64, "tile_q": 64}
#include "cutlass/cutlass.h"
#include "cute/tensor.hpp"
#include "cutlass/device_kernel.h"
#include "cutlass/kernel_hardware_info.h"
#include "88_hopper_fmha/collective/fmha_fusion.hpp"
#include "88_hopper_fmha/kernel/fmha_kernel_builder.hpp"

using namespace cute;
using Element = cutlass::half_t;
using TileShape = Shape<_64, _64, _48>;
using StrideQ = cute::tuple<int, _1, cute::tuple<int, int>>;
using StrideK = cute::tuple<int, _1, cute::tuple<int, int>>;
using StrideV = cute::tuple<int, cute::_1, cute::tuple<int, int>>;

using Kernel = typename cutlass::fmha::kernel::FmhaBuilder<
    Element, float, float,
    TileShape, StrideQ, StrideK, StrideV,
    cutlass::fmha::collective::CausalFusion,
    cutlass::gemm::KernelTma
  >::Kernel;

auto* _anchor = &cutlass::device_kernel<Kernel>;


// ===== COMPILED SASS (sm_90a) =====

	.target	sm_90a

	.elftype	@"ET_EXEC"


//--------------------- .note.nv.tkinfo           --------------------------
	.section	.note.nv.tkinfo,"",@"SHT_NOTE"
	.sectionflags	@"SHF_NOTE_NV_TKINFO"
	.tkinfo
        /*0018*/ 	.word	0x00000002
        /*0030*/ 	.string	""
        /*0030*/ 	.string	"ptxas"
        /*0030*/ 	.string	"Cuda compilation tools, release 13.0, V13.0.88"
        /*0030*/ 	.string	"Build cuda_13.0.r13.0/compiler.36424714_0"
        /*0030*/ 	.string	"-arch sm_90a -m 64 "



//--------------------- .note.nv.cuinfo           --------------------------
	.section	.note.nv.cuinfo,"",@"SHT_NOTE"
	.sectionflags	@"SHF_NOTE_NV_CUINFO"
        /*0018*/ 	.short	0x0002
        /*001a*/ 	.short	0x005a
        /*001c*/ 	.short	0x0082
	.zero		2


//--------------------- .nv.info                  --------------------------
	.section	.nv.info,"",@"SHT_CUDA_INFO"
	.align	4


	//----- nvinfo : EIATTR_REGCOUNT
	.align		4
        /*0000*/ 	.byte	0x04, 0x2f
        /*0002*/ 	.short	(.L_16 - .L_15)
	.align		4
.L_15:
        /*0004*/ 	.word	index@(_ZN7cutlass13device_kernelINS_4fmha6kernel13FmhaKernelTmaINS1_10collective15FmhaMainloopTmaINS_6half_tEfN4cute5tupleIJNS7_1CILi64EEESA_NS9_ILi48EEEEEENS4_12CausalFusionEJEEENS4_15FmhaFwdEpilogueIS6_fNS8_IJSA_SB_SA_EEEEEJEEEEEvNT_6ParamsE)
        /*0008*/ 	.word	0x0000005d


	//----- nvinfo : EIATTR_FRAME_SIZE
	.align		4
.L_16:
        /*000c*/ 	.byte	0x04, 0x11
        /*000e*/ 	.short	(.L_18 - .L_17)
	.align		4
.L_17:
        /*0010*/ 	.word	index@($__internal_0_$__cuda_sm20_rcp_rn_f32_slowpath)
        /*0014*/ 	.word	0x00000000


	//----- nvinfo : EIATTR_FRAME_SIZE
	.align		4
.L_18:
        /*0018*/ 	.byte	0x04, 0x11
        /*001a*/ 	.short	(.L_20 - .L_19)
	.align		4
.L_19:
        /*001c*/ 	.word	index@(_ZN7cutlass13device_kernelINS_4fmha6kernel13FmhaKernelTmaINS1_10collective15FmhaMainloopTmaINS_6half_tEfN4cute5tupleIJNS7_1CILi64EEESA_NS9_ILi48EEEEEENS4_12CausalFusionEJEEENS4_15FmhaFwdEpilogueIS6_fNS8_IJSA_SB_SA_EEEEEJEEEEEvNT_6ParamsE)
        /*0020*/ 	.word	0x00000000


	//----- nvinfo : EIATTR_MIN_STACK_SIZE
	.align		4
.L_20:
        /*0024*/ 	.byte	0x04, 0x12
        /*0026*/ 	.short	(.L_22 - .L_21)
	.align		4
.L_21:
        /*0028*/ 	.word	index@(_ZN7cutlass13device_kernelINS_4fmha6kernel13FmhaKernelTmaINS1_10collective15FmhaMainloopTmaINS_6half_tEfN4cute5tupleIJNS7_1CILi64EEESA_NS9_ILi48EEEEEENS4_12CausalFusionEJEEENS4_15FmhaFwdEpilogueIS6_fNS8_IJSA_SB_SA_EEEEEJEEEEEvNT_6ParamsE)
        /*002c*/ 	.word	0x00000000
.L_22:


//--------------------- .nv.compat                --------------------------
	.section	.nv.compat,"",@"SHT_CUDA_COMPAT_INFO"
	.align	4
        /*0000*/ 	.byte	0x02, 0x09, 0x01, 0x00, 0x02, 0x02, 0x04, 0x00, 0x02, 0x05, 0x05, 0x00, 0x03, 0x07, 0x01, 0x01
        /*0010*/ 	.byte	0x02, 0x03, 0x01, 0x00, 0x02, 0x06, 0x01, 0x00, 0x04, 0x0b, 0x08, 0x00, 0x00, 0x00, 0x00, 0x00
        /*0020*/ 	.byte	0x00, 0x00, 0x00, 0x00


//--------------------- .nv.info._ZN7cutlass13device_kernelINS_4fmha6kernel13FmhaKernelTmaINS1_10collective15FmhaMainloopTmaINS_6half_tEfN4cute5tupleIJNS7_1CILi64EEESA_NS9_ILi48EEEEEENS4_12CausalFusionEJEEENS4_15FmhaFwdEpilogueIS6_fNS8_IJSA_SB_SA_EEEEEJEEEEEvNT_6ParamsE --------------------------
	.section	.nv.info._ZN7cutlass13device_kernelINS_4fmha6kernel13FmhaKernelTmaINS1_10collective15FmhaMainloopTmaINS_6half_tEfN4cute5tupleIJNS7_1CILi64EEESA_NS9_ILi48EEEEEENS4_12CausalFusionEJEEENS4_15FmhaFwdEpilogueIS6_fNS8_IJSA_SB_SA_EEEEEJEEEEEvNT_6ParamsE,"",@"SHT_CUDA_INFO"
	.sectionflags	@""
	.align	4


	//----- nvinfo : EIATTR_CUDA_API_VERSION
	.align		4
        /*0000*/ 	.byte	0x04, 0x37
        /*0002*/ 	.short	(.L_24 - .L_23)
.L_23:
        /*0004*/ 	.word	0x00000082


	//----- nvinfo : EIATTR_KPARAM_INFO
	.align		4
.L_24:
        /*0008*/ 	.byte	0x04, 0x17
        /*000a*/ 	.short	(.L_26 - .L_25)
.L_25:
        /*000c*/ 	.word	0x00000000
        /*0010*/ 	.short	0x0000
        /*0012*/ 	.short	0x0070
        /*0014*/ 	.byte	0x00, 0xf0, 0x01, 0x20


	//----- nvinfo : EIATTR_SPARSE_MMA_MASK
	.align		4
.L_26:
        /*0018*/ 	.byte	0x03, 0x50
        /*001a*/ 	.short	0x0000


	//----- nvinfo : EIATTR_MAXREG_COUNT
	.align		4
        /*001c*/ 	.byte	0x03, 0x1b
        /*001e*/ 	.short	0x00ff


	//----- nvinfo : EIATTR_NUM_BARRIERS
	.align		4
        /*0020*/ 	.byte	0x02, 0x4c
        /*0022*/ 	.byte	0x02
	.zero		1


	//----- nvinfo : EIATTR_EXTERNS
	.align		4
        /*0024*/ 	.byte	0x04, 0x0f
        /*0026*/ 	.short	(.L_28 - .L_27)


	//   ....[0]....
	.align		4
.L_27:
        /*0028*/ 	.word	index@(__assertfail)


	//----- nvinfo : EIATTR_MERCURY_ISA_VERSION
	.align		4
.L_28:
        /*002c*/ 	.byte	0x03, 0x5f
        /*002e*/ 	.short	0x0101


	//----- nvinfo : EIATTR_COOP_GROUP_MASK_REGIDS
	.align		4
        /*0030*/ 	.byte	0x04, 0x29
        /*0032*/ 	.short	(.L_30 - .L_29)


	//   ....[0]....
.L_29:
        /*0034*/ 	.word	0xffffffff


	//   ....[1]....
        /*0038*/ 	.word	0xffffffff


	//   ....[2]....
        /*003c*/ 	.word	0xffffffff


	//   ....[3]....
        /*0040*/ 	.word	0xffffffff


	//   ....[4]....
        /*0044*/ 	.word	0xffffffff


	//   ....[5]....
        /*0048*/ 	.word	0xffffffff


	//   ....[6]....
        /*004c*/ 	.word	0xffffffff


	//   ....[7]....
        /*0050*/ 	.word	0xffffffff


	//   ....[8]....
        /*0054*/ 	.word	0xffffffff


	//   ....[9]....
        /*0058*/ 	.word	0xffffffff


	//   ....[10]....
        /*005c*/ 	.word	0xffffffff


	//   ....[11]....
        /*0060*/ 	.word	0xffffffff


	//   ....[12]....
        /*0064*/ 	.word	0xffffffff


	//   ....[13]....
        /*0068*/ 	.word	0xffffffff


	//   ....[14]....
        /*006c*/ 	.word	0xffffffff


	//   ....[15]....
        /*0070*/ 	.word	0xffffffff


	//   ....[16]....
        /*0074*/ 	.word	0xffffffff


	//   ....[17]....
        /*0078*/ 	.word	0xffffffff


	//   ....[18]....
        /*007c*/ 	.word	0xffffffff


	//   ....[19]....
        /*0080*/ 	.word	0xffffffff


	//   ....[20]....
        /*0084*/ 	.word	0xffffffff


	//----- nvinfo : EIATTR_COOP_GROUP_INSTR_OFFSETS
	.align		4
.L_30:
        /*0088*/ 	.byte	0x04, 0x28
        /*008a*/ 	.short	(.L_32 - .L_31)


	//   ....[0]....
.L_31:
        /*008c*/ 	.word	0x00000050


	//   ....[1]....
        /*0090*/ 	.word	0x00000140


	//   ....[2]....
        /*0094*/ 	.word	0x00000270


	//   ....[3]....
        /*0098*/ 	.word	0x00000410


	//   ....[4]....
        /*009c*/ 	.word	0x000005a0


	//   ....[5]....
        /*00a0*/ 	.word	0x00001fe0


	//   ....[6]....
        /*00a4*/ 	.word	0x00002030


	//   ....[7]....
        /*00a8*/ 	.word	0x000022c0


	//   ....[8]....
        /*00ac*/ 	.word	0x000023e0


	//   ....[9]....
        /*00b0*/ 	.word	0x00003b40


	//   ....[10]....
        /*00b4*/ 	.word	0x00003b50


	//   ....[11]....
        /*00b8*/ 	.word	0x00003b80


	//   ....[12]....
        /*00bc*/ 	.word	0x00003b90


	//   ....[13]....
        /*00c0*/ 	.word	0x000061a0


	//   ....[14]....
        /*00c4*/ 	.word	0x000061b0


	//   ....[15]....
        /*00c8*/ 	.word	0x00006200


	//   ....[16]....
        /*00cc*/ 	.word	0x00006220


	//   ....[17]....
        /*00d0*/ 	.word	0x00007cd0


	//   ....[18]....
        /*00d4*/ 	.word	0x00007d10


	//   ....[19]....
        /*00d8*/ 	.word	0x00007d50


	//   ....[20]....
        /*00dc*/ 	.word	0x00007d60


	//----- nvinfo : EIATTR_SYSCALL_OFFSETS
	.align		4
.L_32:
        /*00e0*/ 	.byte	0x04, 0x46
        /*00e2*/ 	.short	(.L_34 - .L_33)


	//   ....[0]....
.L_33:
        /*00e4*/ 	.word	0x00008640


	//   ....[1]....
        /*00e8*/ 	.word	0x00008760


	//----- nvinfo : EIATTR_MBARRIER_INSTR_OFFSETS
	.align		4
.L_34:
        /*00ec*/ 	.byte	0x04, 0x39
        /*00ee*/ 	.short	(.L_36 - .L_35)


	//   ....[0]....
.L_35:
        /*00f0*/ 	.word	0x00000240
        /*00f4*/ 	.word	0x000000ff
        /*00f8*/ 	.word	0x00007840
        /*00fc*/ 	.short	0x0100
        /*00fe*/ 	.byte	0x08
	.zero		1


	//   ....[1]....
        /*0100*/ 	.word	0x00000250
        /*0104*/ 	.word	0x000000ff
        /*0108*/ 	.word	0x00007848
        /*010c*/ 	.short	0x0100
        /*010e*/ 	.byte	0x08
	.zero		1


	//   ....[2]....
        /*0110*/ 	.word	0x00000380
        /*0114*/ 	.word	0x000000ff
        /*0118*/ 	.word	0x00007800
        /*011c*/ 	.short	0x0100
        /*011e*/ 	.byte	0x08
	.zero		1


	//   ....[3]....
        /*0120*/ 	.word	0x00000390
        /*0124*/ 	.word	0x000000ff
        /*0128*/ 	.word	0x00007820
        /*012c*/ 	.short	0x0100
        /*012e*/ 	.byte	0x08
	.zero		1


	//   ....[4]....
        /*0130*/ 	.word	0x000003a0
        /*0134*/ 	.word	0x000000ff
        /*0138*/ 	.word	0x00007808
        /*013c*/ 	.short	0x0100
        /*013e*/ 	.byte	0x08
	.zero		1


	//   ....[5]....
        /*0140*/ 	.word	0x000003b0
        /*0144*/ 	.word	0x000000ff
        /*0148*/ 	.word	0x00007828
        /*014c*/ 	.short	0x0100
        /*014e*/ 	.byte	0x08
	.zero		1


	//   ....[6]....
        /*0150*/ 	.word	0x000003c0
        /*0154*/ 	.word	0x000000ff
        /*0158*/ 	.word	0x00007810
        /*015c*/ 	.short	0x0100
        /*015e*/ 	.byte	0x08
	.zero		1


	//   ....[7]....
        /*0160*/ 	.word	0x000003d0
        /*0164*/ 	.word	0x000000ff
        /*0168*/ 	.word	0x00007830
        /*016c*/ 	.short	0x0100
        /*016e*/ 	.byte	0x08
	.zero		1


	//   ....[8]....
        /*0170*/ 	.word	0x000003e0
        /*0174*/ 	.word	0x000000ff
        /*0178*/ 	.word	0x00007818
        /*017c*/ 	.short	0x0100
        /*017e*/ 	.byte	0x08
	.zero		1


	//   ....[9]....
        /*0180*/ 	.word	0x000003f0
        /*0184*/ 	.word	0x000000ff
        /*0188*/ 	.word	0x00007838
        /*018c*/ 	.short	0x0100
        /*018e*/ 	.byte	0x08
	.zero		1


	//   ....[10]....
        /*0190*/ 	.word	0x00000520
        /*0194*/ 	.word	0x000000ff
        /*0198*/ 	.word	0x00007850
        /*019c*/ 	.short	0x0100
        /*019e*/ 	.byte	0x08
	.zero		1


	//   ....[11]....
        /*01a0*/ 	.word	0x00000530
        /*01a4*/ 	.word	0x000000ff
        /*01a8*/ 	.word	0x00007868
        /*01ac*/ 	.short	0x0100
        /*01ae*/ 	.byte	0x08
	.zero		1


	//   ....[12]....
        /*01b0*/ 	.word	0x00000540
        /*01b4*/ 	.word	0x000000ff
        /*01b8*/ 	.word	0x00007858
        /*01bc*/ 	.short	0x0100
        /*01be*/ 	.byte	0x08
	.zero		1


	//   ....[13]....
        /*01c0*/ 	.word	0x00000550
        /*01c4*/ 	.word	0x000000ff
        /*01c8*/ 	.word	0x00007870
        /*01cc*/ 	.short	0x0100
        /*01ce*/ 	.byte	0x08
	.zero		1


	//   ....[14]....
        /*01d0*/ 	.word	0x00000560
        /*01d4*/ 	.word	0x000000ff
        /*01d8*/ 	.word	0x00007860
        /*01dc*/ 	.short	0x0100
        /*01de*/ 	.byte	0x08
	.zero		1


	//   ....[15]....
        /*01e0*/ 	.word	0x00000570
        /*01e4*/ 	.word	0x000000ff
        /*01e8*/ 	.word	0x00007878
        /*01ec*/ 	.short	0x0100
        /*01ee*/ 	.byte	0x08
	.zero		1


	//   ....[16]....
        /*01f0*/ 	.word	0x00000780
        /*01f4*/ 	.word	0x00000003
        /*01f8*/ 	.word	0x00007848
        /*01fc*/ 	.short	0x010a
        /*01fe*/ 	.byte	0x3f
	.zero		1


	//   ....[17]....
        /*0200*/ 	.word	0x00000ad0
        /*0204*/ 	.word	0x00000004
        /*0208*/ 	.word	0x00007820
        /*020c*/ 	.short	0x010a
        /*020e*/ 	.byte	0x3f
	.zero		1


	//   ....[18]....
        /*0210*/ 	.word	0x00000d90
        /*0214*/ 	.word	0x00000004
        /*0218*/ 	.word	0x00007820
        /*021c*/ 	.short	0x010a
        /*021e*/ 	.byte	0x3f
	.zero		1


	//   ....[19]....
        /*0220*/ 	.word	0x000010a0
        /*0224*/ 	.word	0x00000005
        /*0228*/ 	.word	0x00007820
        /*022c*/ 	.short	0x010a
        /*022e*/ 	.byte	0x3f
	.zero		1


	//   ....[20]....
        /*0230*/ 	.word	0x000013c0
        /*0234*/ 	.word	0x0000000e
        /*0238*/ 	.word	0x00007820
        /*023c*/ 	.short	0x010a
        /*023e*/ 	.byte	0x3f
	.zero		1


	//   ....[21]....
        /*0240*/ 	.word	0x00001720
        /*0244*/ 	.word	0x00000002
        /*0248*/ 	.word	0x00007840
        /*024c*/ 	.short	0x010a
        /*024e*/ 	.byte	0x3f
	.zero		1


	//   ....[22]....
        /*0250*/ 	.word	0x00001800
        /*0254*/ 	.word	0x00000002
        /*0258*/ 	.word	0x00007800
        /*025c*/ 	.short	0x010a
        /*025e*/ 	.byte	0x3f
	.zero		1


	//   ....[23]....
        /*0260*/ 	.word	0x00002ed0
        /*0264*/ 	.word	0x00000002
        /*0268*/ 	.word	0x00007808
        /*026c*/ 	.short	0x010a
        /*026e*/ 	.byte	0x3f
	.zero		1


	//   ....[24]....
        /*0270*/ 	.word	0x00003360
        /*0274*/ 	.word	0x00000012
        /*0278*/ 	.word	0x00000000
        /*027c*/ 	.short	0x0101
        /*027e*/ 	.byte	0x3f
	.zero		1


	//   ....[25]....
        /*0280*/ 	.word	0x00003440
        /*0284*/ 	.word	0x00000011
        /*0288*/ 	.word	0x00007800
        /*028c*/ 	.short	0x010a
        /*028e*/ 	.byte	0x3f
	.zero		1


	//   ....[26]....
        /*0290*/ 	.word	0x00003600
        /*0294*/ 	.word	0x00000010
        /*0298*/ 	.word	0x00007820
        /*029c*/ 	.short	0x010a
        /*029e*/ 	.byte	0x3f
	.zero		1


	//   ....[27]....
        /*02a0*/ 	.word	0x00003c50
        /*02a4*/ 	.word	0x00000051
        /*02a8*/ 	.word	0x00000000
        /*02ac*/ 	.short	0x0101
        /*02ae*/ 	.byte	0x3f
	.zero		1


	//   ....[28]....
        /*02b0*/ 	.word	0x00003ea0
        /*02b4*/ 	.word	0x00000056
        /*02b8*/ 	.word	0x00007800
        /*02bc*/ 	.short	0x010a
        /*02be*/ 	.byte	0x3f
	.zero		1


	//   ....[29]....
        /*02c0*/ 	.word	0x00005080
        /*02c4*/ 	.word	0x00000015
        /*02c8*/ 	.word	0x00000000
        /*02cc*/ 	.short	0x0101
        /*02ce*/ 	.byte	0x3f
	.zero		1


	//   ....[30]....
        /*02d0*/ 	.word	0x00005180
        /*02d4*/ 	.word	0x00000015
        /*02d8*/ 	.word	0x00007820
        /*02dc*/ 	.short	0x010a
        /*02de*/ 	.byte	0x3f
	.zero		1


	//   ....[31]....
        /*02e0*/ 	.word	0x00005540
        /*02e4*/ 	.word	0x00000011
        /*02e8*/ 	.word	0x00007800
        /*02ec*/ 	.short	0x010a
        /*02ee*/ 	.byte	0x3f
	.zero		1


	//   ....[32]....
        /*02f0*/ 	.word	0x00005770
        /*02f4*/ 	.word	0x00000010
        /*02f8*/ 	.word	0x00007820
        /*02fc*/ 	.short	0x010a
        /*02fe*/ 	.byte	0x3f
	.zero		1


	//   ....[33]....
        /*0300*/ 	.word	0x00006230
        /*0304*/ 	.word	0x00000051
        /*0308*/ 	.word	0x00000000
        /*030c*/ 	.short	0x0101
        /*030e*/ 	.byte	0x3f
	.zero		1


	//   ....[34]....
        /*0310*/ 	.word	0x00006550
        /*0314*/ 	.word	0x00000051
        /*0318*/ 	.word	0x00007800
        /*031c*/ 	.short	0x010a
        /*031e*/ 	.byte	0x3f
	.zero		1


	//   ....[35]....
        /*0320*/ 	.word	0x00007850
        /*0324*/ 	.word	0x0000000a
        /*0328*/ 	.word	0x00000000
        /*032c*/ 	.short	0x0101
        /*032e*/ 	.byte	0x3f
	.zero		1


	//   ....[36]....
        /*0330*/ 	.word	0x000078d0
        /*0334*/ 	.word	0x0000000a
        /*0338*/ 	.word	0x00007820
        /*033c*/ 	.short	0x010a
        /*033e*/ 	.byte	0x3f
	.zero		1


	//----- nvinfo : EIATTR_NUM_MBARRIERS
	.align		4
.L_36:
        /*0340*/ 	.byte	0x03, 0x38
        /*0342*/ 	.short	0x0010


	//----- nvinfo : EIATTR_EXIT_INSTR_OFFSETS
	.align		4
        /*0344*/ 	.byte	0x04, 0x1c
        /*0346*/ 	.short	(.L_38 - .L_37)


	//   ....[0]....
.L_37:
        /*0348*/ 	.word	0x00008f90


	//----- nvinfo : EIATTR_MAX_THREADS
	.align		4
.L_38:
        /*034c*/ 	.byte	0x04, 0x05
        /*034e*/ 	.short	(.L_40 - .L_39)
.L_39:
        /*0350*/ 	.word	0x00000080
        /*0354*/ 	.word	0x00000001
        /*0358*/ 	.word	0x00000001


	//----- nvinfo : EIATTR_CRS_STACK_SIZE
	.align		4
.L_40:
        /*035c*/ 	.byte	0x04, 0x1e
        /*035e*/ 	.short	(.L_42 - .L_41)
.L_41:
        /*0360*/ 	.word	0x00000000


	//----- nvinfo : EIATTR_CBANK_PARAM_SIZE
	.align		4
.L_42:
        /*0364*/ 	.byte	0x03, 0x19
        /*0366*/ 	.short	0x0870


	//----- nvinfo : EIATTR_PARAM_CBANK
	.align		4
        /*0368*/ 	.byte	0x04, 0x0a
        /*036a*/ 	.short	(.L_44 - .L_43)
	.align		4
.L_43:
        /*036c*/ 	.word	index@(.nv.constant0._ZN7cutlass13device_kernelINS_4fmha6kernel13FmhaKernelTmaINS1_10collective15FmhaMainloopTmaINS_6half_tEfN4cute5tupleIJNS7_1CILi64EEESA_NS9_ILi48EEEEEENS4_12CausalFusionEJEEENS4_15FmhaFwdEpilogueIS6_fNS8_IJSA_SB_SA_EEEEEJEEEEEvNT_6ParamsE)
        /*0370*/ 	.short	0x0210
        /*0372*/ 	.short	0x0870


	//----- nvinfo : EIATTR_SW_WAR
	.align		4
.L_44:
        /*0374*/ 	.byte	0x04, 0x36
        /*0376*/ 	.short	(.L_46 - .L_45)
.L_45:
        /*0378*/ 	.word	0x00000008
.L_46:


//--------------------- .nv.callgraph             --------------------------
	.section	.nv.callgraph,"",@"SHT_CUDA_CALLGRAPH"
	.align	4
	.sectionentsize	8
	.align		4
        /*0000*/ 	.word	0x00000000
	.align		4
        /*0004*/ 	.word	0xffffffff
	.align		4
        /*0008*/ 	.word	index@(_ZN7cutlass13device_kernelINS_4fmha6kernel13FmhaKernelTmaINS1_10collective15FmhaMainloopTmaINS_6half_tEfN4cute5tupleIJNS7_1CILi64EEESA_NS9_ILi48EEEEEENS4_12CausalFusionEJEEENS4_15FmhaFwdEpilogueIS6_fNS8_IJSA_SB_SA_EEEEEJEEEEEvNT_6ParamsE)
	.align		4
        /*000c*/ 	.word	index@(__assertfail)
	.align		4
        /*0010*/ 	.word	0x00000000
	.align		4
        /*0014*/ 	.word	0xfffffffe
	.align		4
        /*0018*/ 	.word	0x00000000
	.align		4
        /*001c*/ 	.word	0xfffffffd
	.align		4
        /*0020*/ 	.word	0x00000000
	.align		4
        /*0024*/ 	.word	0xfffffffc


//--------------------- .nv.constant4             --------------------------
	.section	.nv.constant4,"a",@progbits
	.align	8
	.align		8
.nv.constant4:
        /*0000*/ 	.dword	__assertfail
	.align		8
        /*0008*/ 	.dword	__unnamed_1
	.align		8
        /*0010*/ 	.dword	__unnamed_2
	.align		8
        /*0018*/ 	.dword	_ZN39_INTERNAL_531c5058_4_k_cu_241c980c_28774cuda3std3__45__cpo5beginE
	.align		8
        /*0020*/ 	.dword	_ZN39_INTERNAL_531c5058_4_k_cu_241c980c_28774cuda3std3__45__cpo3endE
	.align		8
        /*0028*/ 	.dword	_ZN39_INTERNAL_531c5058_4_k_cu_241c980c_28774cuda3std3__45__cpo6cbeginE
	.align		8
        /*0030*/ 	.dword	_ZN39_INTERNAL_531c5058_4_k_cu_241c980c_28774cuda3std3__45__cpo4cendE
	.align		8
        /*0038*/ 	.dword	_ZN39_INTERNAL_531c5058_4_k_cu_241c980c_28774cuda3std3__441_GLOBAL__N__531c5058_4_k_cu_241c980c_28776ignoreE
	.align		8
        /*0040*/ 	.dword	_ZN39_INTERNAL_531c5058_4_k_cu_241c980c_28774cuda3std3__419piecewise_constructE
	.align		8
        /*0048*/ 	.dword	_ZN39_INTERNAL_531c5058_4_k_cu_241c980c_28774cuda3std3__48in_placeE
	.align		8
        /*0050*/ 	.dword	_ZN39_INTERNAL_531c5058_4_k_cu_241c980c_28774cuda3std6ranges3__45__cpo4swapE
	.align		8
        /*0058*/ 	.dword	_ZN39_INTERNAL_531c5058_4_k_cu_241c980c_28774cuda3std6ranges3__45__cpo9iter_moveE
	.align		8
        /*0060*/ 	.dword	_ZN39_INTERNAL_531c5058_4_k_cu_241c980c_28774cute7productE
	.align		8
        /*0068*/ 	.dword	_ZN39_INTERNAL_531c5058_4_k_cu_241c980c_28774cute1_E
	.align		8
        /*0070*/ 	.dword	$str$23
	.align		8
        /*0078*/ 	.dword	$str$24


//--------------------- .text._ZN7cutlass13device_kernelINS_4fmha6kernel13FmhaKernelTmaINS1_10collective15FmhaMainloopTmaINS_6half_tEfN4cute5tupleIJNS7_1CILi64EEESA_NS9_ILi48EEEEEENS4_12CausalFusionEJEEENS4_15FmhaFwdEpilogueIS6_fNS8_IJSA_SB_SA_EEEEEJEEEEEvNT_6ParamsE --------------------------
	.section	.text._ZN7cutlass13device_kernelINS_4fmha6kernel13FmhaKernelTmaINS1_10collective15FmhaMainloopTmaINS_6half_tEfN4cute5tupleIJNS7_1CILi64EEESA_NS9_ILi48EEEEEENS4_12CausalFusionEJEEENS4_15FmhaFwdEpilogueIS6_fNS8_IJSA_SB_SA_EEEEEJEEEEEvNT_6ParamsE,"ax",@progbits
	.align	128
.text._ZN7cutlass13device_kernelINS_4fmha6kernel13FmhaKernelTmaINS1_10collective15FmhaMainloopTmaINS_6half_tEfN4cute5tupleIJNS7_1CILi64EEESA_NS9_ILi48EEEEEENS4_12CausalFusionEJEEENS4_15FmhaFwdEpilogueIS6_fNS8_IJSA_SB_SA_EEEEEJEEEEEvNT_6ParamsE:
        .type           _ZN7cutlass13device_kernelINS_4fmha6kernel13FmhaKernelTmaINS1_10collective15FmhaMainloopTmaINS_6half_tEfN4cute5tupleIJNS7_1CILi64EEESA_NS9_ILi48EEEEEENS4_12CausalFusionEJEEENS4_15FmhaFwdEpilogueIS6_fNS8_IJSA_SB_SA_EEEEEJEEEEEvNT_6ParamsE,@function
        .size           _ZN7cutlass13device_kernelINS_4fmha6kernel13FmhaKernelTmaINS1_10collective15FmhaMainloopTmaINS_6half_tEfN4cute5tupleIJNS7_1CILi64EEESA_NS9_ILi48EEEEEENS4_12CausalFusionEJEEENS4_15FmhaFwdEpilogueIS6_fNS8_IJSA_SB_SA_EEEEEJEEEEEvNT_6ParamsE,(.L_x_80 - _ZN7cutlass13device_kernelINS_4fmha6kernel13FmhaKernelTmaINS1_10collective15FmhaMainloopTmaINS_6half_tEfN4cute5tupleIJNS7_1CILi64EEESA_NS9_ILi48EEEEEENS4_12CausalFusionEJEEENS4_15FmhaFwdEpilogueIS6_fNS8_IJSA_SB_SA_EEEEEJEEEEEvNT_6ParamsE)
        .other          _ZN7cutlass13device_kernelINS_4fmha6kernel13FmhaKernelTmaINS1_10collective15FmhaMainloopTmaINS_6half_tEfN4cute5tupleIJNS7_1CILi64EEESA_NS9_ILi48EEEEEENS4_12CausalFusionEJEEENS4_15FmhaFwdEpilogueIS6_fNS8_IJSA_SB_SA_EEEEEJEEEEEvNT_6ParamsE,@"STO_CUDA_ENTRY STV_DEFAULT"
_ZN7cutlass13device_kernelINS_4fmha6kernel13FmhaKernelTmaINS1_10collective15FmhaMainloopTmaINS_6half_tEfN4cute5tupleIJNS7_1CILi64EEESA_NS9_ILi48EEEEEENS4_12CausalFusionEJEEENS4_15FmhaFwdEpilogueIS6_fNS8_IJSA_SB_SA_EEEEEJEEEEEvNT_6ParamsE:
[----:B------:R-:W1:Y:S01]  /*0000*/  LDC R1, c[0x0][0x28] ;  /* 0x00000a00ff017b82 */ /* 0x000e620000000800 */
[----:B------:R-:W2:Y:S01]  /*0010*/  S2R R9, SR_TID.X ;  /* 0x0000000000097919 */ /* 0x000ea20000002100 */
[----:B------:R-:W-:Y:S01]  /*0020*/  ELECT P0, URZ, PT ;  /* 0x00000000003f782f */ /* 0x000fe20003800000 */
[----:B------:R-:W-:Y:S01]  /*0030*/  BSSY B0, `(.L_x_0) ;  /* 0x0000010000007945 */ /* 0x000fe20003800000 */
[----:B--2---:R-:W-:-:S05]  /*0040*/  SHF.R.U32.HI R7, RZ, 0x5, R9 ;  /* 0x00000005ff077819 */ /* 0x004fca0000011609 */
[----:B------:R-:W2:Y:S02]  /*0050*/  SHFL.IDX PT, R0, R7, RZ, 0x1f ;  /* 0x00001fff07007589 */ /* 0x000ea400000e0000 */
[----:B--2---:R-:W-:-:S13]  /*0060*/  ISETP.NE.OR P0, PT, R0, RZ, !P0 ;  /* 0x000000ff0000720c */ /* 0x004fda0004705670 */
[----:B-1----:R-:W-:Y:S05]  /*0070*/  @P0 BRA `(.L_x_1) ;  /* 0x00000000002c0947 */ /* 0x002fea0003800000 */
[----:B------:R-:W-:Y:S02]  /*0080*/  ULDC.64 UR4, c[0x0][0x198] ;  /* 0x0000660000047ab9 */ /* 0x000fe40000000a00 */
[----:B------:R-:W-:Y:S02]  /*0090*/  UIADD3 UR6, UP0, UR4, 0xf0, URZ ;  /* 0x000000f004067890 */ /* 0x000fe4000ff1e03f */
[----:B------:R-:W-:Y:S02]  /*00a0*/  UIADD3 UR8, UP1, UR4, 0x1f0, URZ ;  /* 0x000001f004087890 */ /* 0x000fe4000ff3e03f */
[----:B------:R-:W-:Y:S02]  /*00b0*/  UIADD3 UR4, UP2, UR4, 0x2f0, URZ ;  /* 0x000002f004047890 */ /* 0x000fe4000ff5e03f */
[----:B------:R-:W-:Y:S02]  /*00c0*/  UIADD3.X UR7, URZ, UR5, URZ, UP0, !UPT ;  /* 0x000000053f077290 */ /* 0x000fe400087fe43f */
[----:B------:R-:W-:-:S02]  /*00d0*/  UIADD3.X UR9, URZ, UR5, URZ, UP1, !UPT ;  /* 0x000000053f097290 */ /* 0x000fc40008ffe43f */
[----:B------:R-:W-:-:S05]  /*00e0*/  UIADD3.X UR5, URZ, UR5, URZ, UP2, !UPT ;  /* 0x000000053f057290 */ /* 0x000fca00097fe43f */
[----:B------:R1:W-:Y:S02]  /*00f0*/  UTMACCTL.PF [UR6] ;  /* 0x00000000060079b9 */ /* 0x0003e40008040000 */
[----:B------:R1:W-:Y:S02]  /*0100*/  UTMACCTL.PF [UR8] ;  /* 0x00000000080079b9 */ /* 0x0003e40008040000 */
[----:B------:R1:W-:Y:S02]  /*0110*/  UTMACCTL.PF [UR4] ;  /* 0x00000000040079b9 */ /* 0x0003e40008040000 */
[----:B-1----:R-:W-:Y:S01]  /*0120*/  NOP ;  /* 0x0000000000007918 */ /* 0x002fe20000000000 */
.L_x_1:
[----:B------:R-:W-:Y:S05]  /*0130*/  BSYNC B0 ;  /* 0x0000000000007941 */ /* 0x000fea0003800000 */
.L_x_0:
[----:B------:R-:W1:Y:S02]  /*0140*/  SHFL.IDX PT, R0, R7, RZ, 0x1f ;  /* 0x00001fff07007589 */ /* 0x000e6400000e0000 */
[----:B-1----:R-:W-:-:S13]  /*0150*/  ISETP.NE.AND P0, PT, R0, RZ, PT ;  /* 0x000000ff0000720c */ /* 0x002fda0003f05270 */
[----:B------:R-:W-:Y:S05]  /*0160*/  @P0 BRA `(.L_x_2) ;  /* 0x0000000000400947 */ /* 0x000fea0003800000 */
[----:B------:R-:W1:Y:S01]  /*0170*/  S2UR UR8, SR_CgaCtaId ;  /* 0x00000000000879c3 */ /* 0x000e620000008800 */
[----:B------:R-:W-:Y:S01]  /*0180*/  UMOV UR4, 0x400 ;  /* 0x0000040000047882 */ /* 0x000fe20000000000 */
[----:B------:R-:W-:Y:S01]  /*0190*/  UMOV UR5, 0x1 ;  /* 0x0000000100057882 */ /* 0x000fe20000000000 */
[----:B------:R-:W-:Y:S01]  /*01a0*/  UMOV UR6, 0x80 ;  /* 0x0000008000067882 */ /* 0x000fe20000000000 */
[----:B------:R-:W-:Y:S01]  /*01b0*/  ELECT P0, URZ, PT ;  /* 0x00000000003f782f */ /* 0x000fe20003800000 */
[----:B------:R-:W-:-:S04]  /*01c0*/  UIADD3 UR6, -UR6, 0x100000, URZ ;  /* 0x0010000006067890 */ /* 0x000fc8000fffe13f */
[----:B------:R-:W-:Y:S02]  /*01d0*/  USHF.L.U32 UR7, UR6, 0xb, URZ ;  /* 0x0000000b06077899 */ /* 0x000fe4000800063f */
[----:B------:R-:W-:Y:S02]  /*01e0*/  USHF.L.U32 UR6, UR6, 0x1, URZ ;  /* 0x0000000106067899 */ /* 0x000fe4000800063f */
[----:B-1----:R-:W-:Y:S02]  /*01f0*/  ULEA UR8, UR8, UR4, 0x18 ;  /* 0x0000000408087291 */ /* 0x002fe4000f8ec03f */
[----:B------:R-:W-:-:S04]  /*0200*/  UIADD3 UR4, -UR5, 0x100000, URZ ;  /* 0x0010000005047890 */ /* 0x000fc8000fffe13f */
[----:B------:R-:W-:Y:S02]  /*0210*/  USHF.L.U32 UR5, UR4, 0xb, URZ ;  /* 0x0000000b04057899 */ /* 0x000fe4000800063f */
[----:B------:R-:W-:Y:S01]  /*0220*/  USHF.L.U32 UR4, UR4, 0x1, URZ ;  /* 0x0000000104047899 */ /* 0x000fe2000800063f */
[----:B------:R-:W1:Y:S11]  /*0230*/  FENCE.VIEW.ASYNC.S ;  /* 0x00000000000073c6 */ /* 0x000e760000000000 */
[----:B-1----:R1:W2:Y:S01]  /*0240*/  SYNCS.EXCH.64 URZ, [UR8+0x7840], UR4 ;  /* 0x00784004083f75b2 */ /* 0x0022a20008000100 */
[----:B------:R1:W3:Y:S01]  /*0250*/  SYNCS.EXCH.64 URZ, [UR8+0x7848], UR6 ;  /* 0x00784806083f75b2 */ /* 0x0002e20008000100 */
[----:B------:R-:W-:Y:S01]  /*0260*/  NOP ;  /* 0x0000000000007918 */ /* 0x000fe20000000000 */
.L_x_2:
[----:B------:R-:W4:Y:S01]  /*0270*/  SHFL.IDX PT, R0, R7, RZ, 0x1f ;  /* 0x00001fff07007589 */ /* 0x000f2200000e0000 */
[----:B------:R-:W-:Y:S01]  /*0280*/  NOP ;  /* 0x0000000000007918 */ /* 0x000fe20000000000 */
[----:B----4-:R-:W-:-:S13]  /*0290*/  ISETP.NE.AND P0, PT, R0, RZ, PT ;  /* 0x000000ff0000720c */ /* 0x010fda0003f05270 */
[----:B------:R-:W-:Y:S05]  /*02a0*/  @P0 BRA `(.L_x_3) ;  /* 0x0000000000580947 */ /* 0x000fea0003800000 */
[----:B-1----:R-:W1:Y:S01]  /*02b0*/  S2UR UR5, SR_CgaCtaId ;  /* 0x00000000000579c3 */ /* 0x002e620000008800 */
[----:B------:R-:W-:Y:S01]  /*02c0*/  UMOV UR4, 0x400 ;  /* 0x0000040000047882 */ /* 0x000fe20000000000 */
[----:B------:R-:W-:Y:S01]  /*02d0*/  UMOV UR6, 0x1 ;  /* 0x0000000100067882 */ /* 0x000fe20000000000 */
[----:B------:R-:W-:Y:S01]  /*02e0*/  UMOV UR7, 0x80 ;  /* 0x0000008000077882 */ /* 0x000fe20000000000 */
[----:B------:R-:W-:Y:S01]  /*02f0*/  ELECT P0, URZ, PT ;  /* 0x00000000003f782f */ /* 0x000fe20003800000 */
[----:B-1----:R-:W-:Y:S02]  /*0300*/  ULEA UR8, UR5, UR4, 0x18 ;  /* 0x0000000405087291 */ /* 0x002fe4000f8ec03f */
[----:B------:R-:W-:-:S04]  /*0310*/  UIADD3 UR4, -UR6, 0x100000, URZ ;  /* 0x0010000006047890 */ /* 0x000fc8000fffe13f */
[----:B------:R-:W-:Y:S02]  /*0320*/  USHF.L.U32 UR5, UR4, 0xb, URZ ;  /* 0x0000000b04057899 */ /* 0x000fe4000800063f */
[----:B------:R-:W-:Y:S02]  /*0330*/  USHF.L.U32 UR4, UR4, 0x1, URZ ;  /* 0x0000000104047899 */ /* 0x000fe4000800063f */
[----:B------:R-:W-:-:S04]  /*0340*/  UIADD3 UR6, -UR7, 0x100000, URZ ;  /* 0x0010000007067890 */ /* 0x000fc8000fffe13f */
[----:B------:R-:W-:Y:S02]  /*0350*/  USHF.L.U32 UR7, UR6, 0xb, URZ ;  /* 0x0000000b06077899 */ /* 0x000fe4000800063f */
[----:B------:R-:W-:Y:S01]  /*0360*/  USHF.L.U32 UR6, UR6, 0x1, URZ ;  /* 0x0000000106067899 */ /* 0x000fe2000800063f */
[----:B------:R-:W1:Y:S03]  /*0370*/  FENCE.VIEW.ASYNC.S ;  /* 0x00000000000073c6 */ /* 0x000e660000000000 */
[----:B-1----:R4:W1:Y:S08]  /*0380*/  SYNCS.EXCH.64 URZ, [UR8+0x7800], UR4 ;  /* 0x00780004083f75b2 */ /* 0x0028700008000100 */
[----:B------:R4:W1:Y:S01]  /*0390*/  SYNCS.EXCH.64 URZ, [UR8+0x7820], UR6 ;  /* 0x00782006083f75b2 */ /* 0x0008620008000100 */
[----:B------:R4:W1:Y:S01]  /*03a0*/  SYNCS.EXCH.64 URZ, [UR8+0x7808], UR4 ;  /* 0x00780804083f75b2 */ /* 0x0008620008000100 */
[----:B------:R4:W1:Y:S01]  /*03b0*/  SYNCS.EXCH.64 URZ, [UR8+0x7828], UR6 ;  /* 0x00782806083f75b2 */ /* 0x0008620008000100 */
[----:B------:R4:W1:Y:S01]  /*03c0*/  SYNCS.EXCH.64 URZ, [UR8+0x7810], UR4 ;  /* 0x00781004083f75b2 */ /* 0x0008620008000100 */
[----:B------:R4:W1:Y:S01]  /*03d0*/  SYNCS.EXCH.64 URZ, [UR8+0x7830], UR6 ;  /* 0x00783006083f75b2 */ /* 0x0008620008000100 */
[----:B------:R4:W1:Y:S01]  /*03e0*/  SYNCS.EXCH.64 URZ, [UR8+0x7818], UR4 ;  /* 0x00781804083f75b2 */ /* 0x0008620008000100 */
[----:B------:R4:W1:Y:S02]  /*03f0*/  SYNCS.EXCH.64 URZ, [UR8+0x7838], UR6 ;  /* 0x00783806083f75b2 */ /* 0x0008640008000100 */
[----:B----4-:R-:W-:Y:S01]  /*0400*/  NOP ;  /* 0x0000000000007918 */ /* 0x010fe20000000000 */
.L_x_3:
        /* <DEDUP_REMOVED lines=22> */
[----:B------:R4:W1:Y:S02]  /*0570*/  SYNCS.EXCH.64 URZ, [UR8+0x7878], UR6 ;  /* 0x00787806083f75b2 */ /* 0x0008640008000100 */
[----:B----4-:R-:W-:Y:S01]  /*0580*/  NOP ;  /* 0x0000000000007918 */ /* 0x010fe20000000000 */
.L_x_4:
[----:B------:R-:W4:Y:S01]  /*0590*/  S2UR UR11, SR_CTAID.X ;  /* 0x00000000000b79c3 */ /* 0x000f220000002500 */
[----:B------:R-:W5:Y:S01]  /*05a0*/  SHFL.IDX PT, R7, R7, RZ, 0x1f ;  /* 0x00001fff07077589 */ /* 0x000f6200000e0000 */
[----:B-1----:R-:W-:Y:S01]  /*05b0*/  ULDC UR4, c[0x0][0x28c] ;  /* 0x0000a30000047ab9 */ /* 0x002fe20000000800 */
[----:B------:R-:W-:Y:S02]  /*05c0*/  ELECT P0, URZ, PT ;  /* 0x00000000003f782f */ /* 0x000fe40003800000 */
[----:B------:R-:W-:Y:S01]  /*05d0*/  SHF.R.S32.HI R0, RZ, 0x1f, R9 ;  /* 0x0000001fff007819 */ /* 0x000fe20000011409 */
[----:B------:R-:W-:Y:S01]  /*05e0*/  UIADD3 UR4, UR4, 0x3f, URZ ;  /* 0x0000003f04047890 */ /* 0x000fe2000fffe03f */
[----:B------:R-:W-:Y:S01]  /*05f0*/  NOP ;  /* 0x0000000000007918 */ /* 0x000fe20000000000 */
[----:B------:R-:W-:Y:S01]  /*0600*/  BSSY B0, `(.L_x_5) ;  /* 0x000003a000007945 */ /* 0x000fe20003800000 */
[----:B------:R-:W-:Y:S01]  /*0610*/  LEA.HI R0, R0, R9, RZ, 0x7 ;  /* 0x0000000900007211 */ /* 0x000fe200078f38ff */
[----:B------:R-:W-:Y:S01]  /*0620*/  USHF.R.S32.HI UR5, URZ, 0x1f, UR4 ;  /* 0x0000001f3f057899 */ /* 0x000fe20008011404 */
[----:B------:R-:W1:Y:S01]  /*0630*/  S2UR UR36, SR_CTAID.Y ;  /* 0x00000000002479c3 */ /* 0x000e620000002600 */
[----:B------:R-:W-:Y:S01]  /*0640*/  IMAD.MOV.U32 R6, RZ, RZ, RZ ;  /* 0x000000ffff067224 */ /* 0x000fe200078e00ff */
[----:B------:R-:W-:Y:S01]  /*0650*/  LOP3.LUT R0, R0, 0xffffff80, RZ, 0xc0, !PT ;  /* 0xffffff8000007812 */ /* 0x000fe200078ec0ff */
[----:B------:R-:W-:-:S04]  /*0660*/  ULEA.HI UR5, UR5, UR4, URZ, 0x6 ;  /* 0x0000000405057291 */ /* 0x000fc8000f8f303f */
[----:B------:R-:W-:Y:S01]  /*0670*/  USHF.R.S32.HI UR5, URZ, 0x6, UR5 ;  /* 0x000000063f057899 */ /* 0x000fe20008011405 */
[----:B------:R-:W-:Y:S01]  /*0680*/  IMAD.IADD R8, R9, 0x1, -R0 ;  /* 0x0000000109087824 */ /* 0x000fe200078e0a00 */
[----:B------:R-:W1:Y:S01]  /*0690*/  S2UR UR37, SR_CTAID.Z ;  /* 0x00000000002579c3 */ /* 0x000e620000002700 */
[----:B----4-:R-:W-:-:S07]  /*06a0*/  USHF.L.U32 UR11, UR11, 0x6, URZ ;  /* 0x000000060b0b7899 */ /* 0x010fce000800063f */
[----:B--23--:R-:W-:Y:S01]  /*06b0*/  BAR.SYNC.DEFER_BLOCKING 0x0 ;  /* 0x0000000000007b1d */ /* 0x00cfe20000010000 */
[----:B-----5:R-:W-:Y:S01]  /*06c0*/  ISETP.EQ.AND P1, PT, R7, RZ, P0 ;  /* 0x000000ff0700720c */ /* 0x020fe20000722270 */
[----:B------:R-:W-:-:S04]  /*06d0*/  IMAD.U32 R2, RZ, RZ, UR11 ;  /* 0x0000000bff027e24 */ /* 0x000fc8000f8e00ff */
[----:B------:R-:W-:-:S05]  /*06e0*/  VIADD R2, R2, 0x7f ;  /* 0x0000007f02027836 */ /* 0x000fca0000000000 */
[----:B------:R-:W-:-:S04]  /*06f0*/  SHF.R.U32.HI R20, RZ, 0x6, R2 ;  /* 0x00000006ff147819 */ /* 0x000fc80000011602 */
[----:B------:R-:W-:Y:S01]  /*0700*/  VIMNMX R0, R20, UR5, PT ;  /* 0x0000000514007c48 */ /* 0x000fe2000bfe0100 */
[----:B-1----:R-:W-:Y:S06]  /*0710*/  @!P1 BRA `(.L_x_6) ;  /* 0x0000000000a09947 */ /* 0x002fec0003800000 */
[----:B------:R-:W1:Y:S01]  /*0720*/  S2R R3, SR_CgaCtaId ;  /* 0x0000000000037919 */ /* 0x000e620000008800 */
[----:B------:R-:W-:Y:S01]  /*0730*/  MOV R2, 0x400 ;  /* 0x0000040000027802 */ /* 0x000fe20000000f00 */
[----:B------:R-:W-:Y:S01]  /*0740*/  IMAD.MOV.U32 R4, RZ, RZ, 0x1 ;  /* 0x00000001ff047424 */ /* 0x000fe200078e00ff */
[----:B------:R-:W-:Y:S02]  /*0750*/  ISETP.NE.AND P3, PT, R8, RZ, PT ;  /* 0x000000ff0800720c */ /* 0x000fe40003f65270 */
[----:B-1----:R-:W-:Y:S02]  /*0760*/  LEA R3, R3, R2, 0x18 ;  /* 0x0000000203037211 */ /* 0x002fe400078ec0ff */
[----:B------:R-:W-:-:S09]  /*0770*/  SHF.L.U32 R2, R4, 0x1f, RZ ;  /* 0x0000001f04027819 */ /* 0x000fd200000006ff */
.L_x_7:
[----:B-1----:R1:W2:Y:S02]  /*0780*/  SYNCS.PHASECHK.TRANS64.TRYWAIT P2, [R3+URZ+0x7848], R2 ;  /* 0x00784802030075a7 */ /* 0x0022a4000804017f */
[----:B--2---:R-:W-:Y:S05]  /*0790*/  @!P2 NANOSLEEP.SYNCS 0x989680 ;  /* 0x009896800000a95d */ /* 0x004fea0003900000 */
[----:B------:R-:W2:Y:S02]  /*07a0*/  @!P2 SYNCS.PHASECHK.TRANS64 P2, [R3+URZ+0x7848], R2 ;  /* 0x007848020300a5a7 */ /* 0x000ea4000804007f */
[----:B--2---:R-:W-:Y:S05]  /*07b0*/  @!P2 BRA `(.L_x_7) ;  /* 0xfffffffc00f0a947 */ /* 0x004fea000383ffff */
[----:B------:R-:W-:Y:S05]  /*07c0*/  @P3 BRA `(.L_x_8) ;  /* 0x0000000000143947 */ /* 0x000fea0003800000 */
[----:B------:R-:W-:Y:S02]  /*07d0*/  LOP3.LUT P2, RZ, R9, 0x1f, RZ, 0xc0, !PT ;  /* 0x0000001f09ff7812 */ /* 0x000fe4000784c0ff */
[----:B-1----:R-:W-:-:S04]  /*07e0*/  MOV R2, 0x1800 ;  /* 0x0000180000027802 */ /* 0x002fc80000000f00 */
[----:B------:R2:W-:Y:S07]  /*07f0*/  SYNCS.ARRIVE.TRANS64 RZ, [R3+URZ+0x7840], R2 ;  /* 0x0078400203ff79a7 */ /* 0x0005ee000800003f */
[----:B------:R-:W-:Y:S05]  /*0800*/  @!P2 BRA `(.L_x_8) ;  /* 0x000000000004a947 */ /* 0x000fea0003800000 */
[----:B------:R-:W-:Y:S01]  /*0810*/  BPT.TRAP 0x1 ;  /* 0x000000040000795c */ /* 0x000fe20000300000 */
.L_x_8:
[----:B------:R-:W-:Y:S01]  /*0820*/  R2UR UR8, R3 ;  /* 0x00000000030872ca */ /* 0x000fe200000e0000 */
[----:B------:R-:W-:Y:S01]  /*0830*/  ULDC.64 UR4, c[0x0][0x198] ;  /* 0x0000660000047ab9 */ /* 0x000fe20000000a00 */
[----:B------:R-:W-:Y:S01]  /*0840*/  UMOV UR6, 0x0 ;  /* 0x0000000000067882 */ /* 0x000fe20000000000 */
[----:B------:R-:W-:Y:S01]  /*0850*/  UIADD3 UR4, UP0, UR4, 0xf0, URZ ;  /* 0x000000f004047890 */ /* 0x000fe2000ff1e03f */
[----:B------:R-:W-:Y:S01]  /*0860*/  UMOV UR7, 0x10000000 ;  /* 0x1000000000077882 */ /* 0x000fe20000000000 */
[----:B------:R-:W-:Y:S02]  /*0870*/  UMOV UR10, URZ ;  /* 0x0000003f000a7c82 */ /* 0x000fe40008000000 */
[----:B------:R-:W-:Y:S01]  /*0880*/  UIADD3.X UR5, URZ, UR5, URZ, UP0, !UPT ;  /* 0x000000053f057290 */ /* 0x000fe200087fe43f */
[----:B------:R-:W-:Y:S01]  /*0890*/  UMOV UR12, UR36 ;  /* 0x00000024000c7c82 */ /* 0x000fe20008000000 */
[----:B------:R-:W-:Y:S01]  /*08a0*/  UMOV UR13, UR37 ;  /* 0x00000025000d7c82 */ /* 0x000fe20008000000 */
[----:B------:R-:W-:Y:S01]  /*08b0*/  UMOV UR18, 0x10 ;  /* 0x0000001000127882 */ /* 0x000fe20000000000 */
[----:B------:R-:W-:-:S02]  /*08c0*/  UMOV UR19, UR11 ;  /* 0x0000000b00137c82 */ /* 0x000fc40008000000 */
[----:B------:R-:W-:Y:S02]  /*08d0*/  UIADD3 UR9, UR8, 0x7840, URZ ;  /* 0x0000784008097890 */ /* 0x000fe4000fffe03f */
[----:B------:R-:W-:Y:S02]  /*08e0*/  UIADD3 UR16, UR8, 0x800, URZ ;  /* 0x0000080008107890 */ /* 0x000fe4000fffe03f */
[----:B------:R-:W-:Y:S01]  /*08f0*/  UIADD3 UR32, UR8, 0x1000, URZ ;  /* 0x0000100008207890 */ /* 0x000fe2000fffe03f */
[----:B------:R-:W-:Y:S01]  /*0900*/  UMOV UR20, UR36 ;  /* 0x0000002400147c82 */ /* 0x000fe20008000000 */
[----:B------:R-:W-:Y:S01]  /*0910*/  UMOV UR21, UR37 ;  /* 0x0000002500157c82 */ /* 0x000fe20008000000 */
[----:B------:R-:W-:Y:S01]  /*0920*/  UMOV UR17, UR9 ;  /* 0x0000000900117c82 */ /* 0x000fe20008000000 */
[----:B------:R-:W-:Y:S01]  /*0930*/  UMOV UR34, 0x20 ;  /* 0x0000002000227882 */ /* 0x000fe20000000000 */
[----:B------:R-:W-:Y:S01]  /*0940*/  UMOV UR35, UR11 ;  /* 0x0000000b00237c82 */ /* 0x000fe20008000000 */
[----:B------:R-:W-:Y:S01]  /*0950*/  UMOV UR33, UR9 ;  /* 0x0000000900217c82 */ /* 0x000fe20008000000 */
[----:B------:R3:W-:Y:S01]  /*0960*/  UTMALDG.4D [UR8], [UR4], desc[UR6] ;  /* 0x00000608040075b4 */ /* 0x0007e20008019000 */
[----:B------:R3:W-:Y:S01]  /*0970*/  UTMALDG.4D [UR16], [UR4], desc[UR6] ;  /* 0x00000610040075b4 */ /* 0x0007e20008019000 */
[----:B------:R3:W-:Y:S02]  /*0980*/  UTMALDG.4D [UR32], [UR4], desc[UR6] ;  /* 0x00000620040075b4 */ /* 0x0007e40008019000 */
[----:B---3--:R-:W-:Y:S01]  /*0990*/  NOP ;  /* 0x0000000000007918 */ /* 0x008fe20000000000 */
.L_x_6:
[----:B------:R-:W-:Y:S05]  /*09a0*/  BSYNC B0 ;  /* 0x0000000000007941 */ /* 0x000fea0003800000 */
.L_x_5:
[----:B------:R-:W-:Y:S01]  /*09b0*/  BSSY B0, `(.L_x_9) ;  /* 0x00000d1000007945 */ /* 0x000fe20003800000 */
[----:B------:R-:W-:Y:S02]  /*09c0*/  IMAD.SHL.U32 R5, R0, 0x2, RZ ;  /* 0x0000000200057824 */ /* 0x000fe400078e00ff */
[----:B------:R-:W-:Y:S02]  /*09d0*/  IMAD.MOV.U32 R10, RZ, RZ, 0x1 ;  /* 0x00000001ff0a7424 */ /* 0x000fe400078e00ff */
[----:B------:R-:W-:Y:S02]  /*09e0*/  IMAD.MOV.U32 R4, RZ, RZ, 0x1 ;  /* 0x00000001ff047424 */ /* 0x000fe400078e00ff */
[----:B-12---:R-:W-:Y:S01]  /*09f0*/  IMAD.MOV.U32 R3, RZ, RZ, RZ ;  /* 0x000000ffff037224 */ /* 0x006fe200078e00ff */
[----:B------:R-:W-:Y:S06]  /*0a00*/  @!P1 BRA `(.L_x_10) ;  /* 0x0000000c002c9947 */ /* 0x000fec0003800000 */
[----:B------:R-:W-:Y:S01]  /*0a10*/  ISETP.GE.AND P1, PT, R0, 0x1, PT ;  /* 0x000000010000780c */ /* 0x000fe20003f26270 */
[----:B------:R-:W-:Y:S01]  /*0a20*/  IMAD.MOV.U32 R6, RZ, RZ, RZ ;  /* 0x000000ffff067224 */ /* 0x000fe200078e00ff */
[----:B------:R-:W-:Y:S02]  /*0a30*/  LOP3.LUT R2, R9, 0x1f, RZ, 0xc0, !PT ;  /* 0x0000001f09027812 */ /* 0x000fe400078ec0ff */
[----:B------:R-:W-:-:S09]  /*0a40*/  MOV R3, RZ ;  /* 0x000000ff00037202 */ /* 0x000fd20000000f00 */
[----:B------:R-:W-:Y:S05]  /*0a50*/  @!P1 BRA `(.L_x_11) ;  /* 0x0000000400689947 */ /* 0x000fea0003800000 */
[----:B------:R-:W1:Y:S01]  /*0a60*/  S2R R4, SR_CgaCtaId ;  /* 0x0000000000047919 */ /* 0x000e620000008800 */
[----:B------:R-:W-:Y:S01]  /*0a70*/  MOV R3, 0x400 ;  /* 0x0000040000037802 */ /* 0x000fe20000000f00 */
[----:B------:R-:W-:Y:S01]  /*0a80*/  IMAD.MOV.U32 R5, RZ, RZ, 0x1 ;  /* 0x00000001ff057424 */ /* 0x000fe200078e00ff */
[----:B------:R-:W-:-:S04]  /*0a90*/  ISETP.NE.AND P2, PT, R8, RZ, PT ;  /* 0x000000ff0800720c */ /* 0x000fc80003f45270 */
[----:B------:R-:W-:Y:S02]  /*0aa0*/  SHF.L.U32 R5, R5, 0x1f, RZ ;  /* 0x0000001f05057819 */ /* 0x000fe400000006ff */
[----:B-1----:R-:W-:Y:S01]  /*0ab0*/  LEA R4, R4, R3, 0x18 ;  /* 0x0000000304047211 */ /* 0x002fe200078ec0ff */
[----:B------:R-:W-:-:S07]  /*0ac0*/  IMAD.MOV.U32 R3, RZ, RZ, 0x1 ;  /* 0x00000001ff037424 */ /* 0x000fce00078e00ff */
.L_x_12:
[----:B-1----:R1:W2:Y:S02]  /*0ad0*/  SYNCS.PHASECHK.TRANS64.TRYWAIT P1, [R4+URZ+0x7820], R5 ;  /* 0x00782005040075a7 */ /* 0x0022a4000802017f */
[----:B--2---:R-:W-:Y:S05]  /*0ae0*/  @!P1 NANOSLEEP.SYNCS 0x989680 ;  /* 0x009896800000995d */ /* 0x004fea0003900000 */
[----:B------:R-:W2:Y:S02]  /*0af0*/  @!P1 SYNCS.PHASECHK.TRANS64 P1, [R4+URZ+0x7820], R5 ;  /* 0x00782005040095a7 */ /* 0x000ea4000802007f */
[----:B--2---:R-:W-:Y:S05]  /*0b00*/  @!P1 BRA `(.L_x_12) ;  /* 0xfffffffc00f09947 */ /* 0x004fea000383ffff */
[----:B------:R-:W-:Y:S05]  /*0b10*/  @P2 BRA `(.L_x_13) ;  /* 0x0000000000142947 */ /* 0x000fea0003800000 */
[----:B------:R-:W-:Y:S01]  /*0b20*/  ISETP.NE.AND P1, PT, R2, RZ, PT ;  /* 0x000000ff0200720c */ /* 0x000fe20003f25270 */
[----:B-1----:R-:W-:-:S04]  /*0b30*/  IMAD.MOV.U32 R5, RZ, RZ, 0x1800 ;  /* 0x00001800ff057424 */ /* 0x002fc800078e00ff */
[----:B------:R2:W-:Y:S08]  /*0b40*/  SYNCS.ARRIVE.TRANS64 RZ, [R4+URZ+0x7800], R5 ;  /* 0x0078000504ff79a7 */ /* 0x0005f0000800003f */
[----:B------:R-:W-:Y:S05]  /*0b50*/  @!P1 BRA `(.L_x_13) ;  /* 0x0000000000049947 */ /* 0x000fea0003800000 */
[----:B------:R-:W-:Y:S01]  /*0b60*/  BPT.TRAP 0x1 ;  /* 0x000000040000795c */ /* 0x000fe20000300000 */
.L_x_13:
[----:B------:R-:W-:Y:S01]  /*0b70*/  R2UR UR32, R4 ;  /* 0x00000000042072ca */ /* 0x000fe200000e0000 */
[----:B------:R-:W-:Y:S01]  /*0b80*/  ULDC.64 UR4, c[0x0][0x198] ;  /* 0x0000660000047ab9 */ /* 0x000fe20000000a00 */
[----:B-12---:R-:W1:Y:S01]  /*0b90*/  S2R R5, SR_CgaCtaId ;  /* 0x0000000000057919 */ /* 0x006e620000008800 */
[----:B------:R-:W-:Y:S01]  /*0ba0*/  UIADD3 UR4, UP0, UR4, 0x1f0, URZ ;  /* 0x000001f004047890 */ /* 0x000fe2000ff1e03f */
[----:B------:R-:W-:Y:S01]  /*0bb0*/  MOV R4, 0x400 ;  /* 0x0000040000047802 */ /* 0x000fe20000000f00 */
[----:B------:R-:W-:Y:S01]  /*0bc0*/  UMOV UR27, URZ ;  /* 0x0000003f001b7c82 */ /* 0x000fe20008000000 */
[----:B------:R-:W-:Y:S01]  /*0bd0*/  UMOV UR6, 0x0 ;  /* 0x0000000000067882 */ /* 0x000fe20000000000 */
[----:B------:R-:W-:Y:S01]  /*0be0*/  UIADD3.X UR5, URZ, UR5, URZ, UP0, !UPT ;  /* 0x000000053f057290 */ /* 0x000fe200087fe43f */
[----:B------:R-:W-:Y:S01]  /*0bf0*/  IMAD.MOV.U32 R9, RZ, RZ, 0x1 ;  /* 0x00000001ff097424 */ /* 0x000fe200078e00ff */
[----:B------:R-:W-:Y:S01]  /*0c00*/  UMOV UR7, 0x10000000 ;  /* 0x1000000000077882 */ /* 0x000fe20000000000 */
[----:B------:R-:W-:Y:S01]  /*0c10*/  UMOV UR26, URZ ;  /* 0x0000003f001a7c82 */ /* 0x000fe20008000000 */
[----:B------:R-:W-:Y:S01]  /*0c20*/  UMOV UR28, UR36 ;  /* 0x00000024001c7c82 */ /* 0x000fe20008000000 */
[----:B------:R-:W-:Y:S01]  /*0c30*/  UMOV UR29, UR37 ;  /* 0x00000025001d7c82 */ /* 0x000fe20008000000 */
[----:B------:R-:W-:Y:S01]  /*0c40*/  UIADD3 UR24, UR32, 0x1800, URZ ;  /* 0x0000180020187890 */ /* 0x000fe2000fffe03f */
[----:B------:R-:W-:Y:S01]  /*0c50*/  ISETP.NE.AND P2, PT, R8, RZ, PT ;  /* 0x000000ff0800720c */ /* 0x000fe20003f45270 */
[----:B------:R-:W-:Y:S01]  /*0c60*/  UIADD3 UR25, UR32, 0x7800, URZ ;  /* 0x0000780020197890 */ /* 0x000fe2000fffe03f */
[----:B------:R-:W-:Y:S01]  /*0c70*/  IMAD.MOV.U32 R6, RZ, RZ, 0x1 ;  /* 0x00000001ff067424 */ /* 0x000fe200078e00ff */
[----:B------:R-:W-:-:S02]  /*0c80*/  UIADD3 UR16, UR32, 0x2000, URZ ;  /* 0x0000200020107890 */ /* 0x000fc4000fffe03f */
[----:B------:R-:W-:Y:S01]  /*0c90*/  UIADD3 UR32, UR32, 0x2800, URZ ;  /* 0x0000280020207890 */ /* 0x000fe2000fffe03f */
[----:B------:R-:W-:Y:S01]  /*0ca0*/  UMOV UR18, 0x10 ;  /* 0x0000001000127882 */ /* 0x000fe20000000000 */
[----:B------:R-:W-:Y:S01]  /*0cb0*/  UMOV UR20, UR36 ;  /* 0x0000002400147c82 */ /* 0x000fe20008000000 */
[----:B------:R-:W-:Y:S01]  /*0cc0*/  UMOV UR21, UR37 ;  /* 0x0000002500157c82 */ /* 0x000fe20008000000 */
[----:B------:R-:W-:Y:S01]  /*0cd0*/  UMOV UR19, UR27 ;  /* 0x0000001b00137c82 */ /* 0x000fe20008000000 */
[----:B------:R-:W-:Y:S01]  /*0ce0*/  UMOV UR17, UR25 ;  /* 0x0000001900117c82 */ /* 0x000fe20008000000 */
[----:B------:R-:W-:Y:S01]  /*0cf0*/  UMOV UR34, 0x20 ;  /* 0x0000002000227882 */ /* 0x000fe20000000000 */
[----:B------:R-:W-:Y:S01]  /*0d00*/  UMOV UR35, UR27 ;  /* 0x0000001b00237c82 */ /* 0x000fe20008000000 */
[----:B------:R2:W-:Y:S01]  /*0d10*/  UTMALDG.4D [UR24], [UR4], desc[UR6] ;  /* 0x00000618040075b4 */ /* 0x0005e20008019000 */
[----:B------:R-:W-:Y:S01]  /*0d20*/  UMOV UR33, UR25 ;  /* 0x0000001900217c82 */ /* 0x000fe20008000000 */
[----:B-1----:R-:W-:Y:S01]  /*0d30*/  LEA R12, R5, R4, 0x18 ;  /* 0x00000004050c7211 */ /* 0x002fe200078ec0ff */
[----:B------:R2:W-:Y:S01]  /*0d40*/  UTMALDG.4D [UR16], [UR4], desc[UR6] ;  /* 0x00000610040075b4 */ /* 0x0005e20008019000 */
[----:B------:R-:W-:-:S02]  /*0d50*/  SHF.L.U32 R5, R9, 0x1f, RZ ;  /* 0x0000001f09057819 */ /* 0x000fc400000006ff */
[----:B------:R-:W-:Y:S01]  /*0d60*/  LEA R4, R3, R12, 0x3 ;  /* 0x0000000c03047211 */ /* 0x000fe200078e18ff */
[----:B------:R2:W-:Y:S02]  /*0d70*/  UTMALDG.4D [UR32], [UR4], desc[UR6] ;  /* 0x00000620040075b4 */ /* 0x0005e40008019000 */
[----:B--2---:R-:W-:-:S04]  /*0d80*/  NOP ;  /* 0x0000000000007918 */ /* 0x004fc80000000000 */
.L_x_14:
        /* <DEDUP_REMOVED lines=10> */
.L_x_15:
[C---:B------:R-:W-:Y:S01]  /*0e30*/  IMAD R12, R3.reuse, 0x1800, R12 ;  /* 0x00001800030c7824 */ /* 0x040fe200078e020c */
[----:B------:R-:W-:Y:S01]  /*0e40*/  R2UR UR25, R4 ;  /* 0x00000000041972ca */ /* 0x000fe200000e0000 */
[----:B------:R-:W-:Y:S01]  /*0e50*/  ULDC.64 UR4, c[0x0][0x198] ;  /* 0x0000660000047ab9 */ /* 0x000fe20000000a00 */
[----:B------:R-:W-:Y:S01]  /*0e60*/  UMOV UR27, URZ ;  /* 0x0000003f001b7c82 */ /* 0x000fe20008000000 */
[----:B------:R-:W-:Y:S01]  /*0e70*/  UIADD3 UR4, UP0, UR4, 0x2f0, URZ ;  /* 0x000002f004047890 */ /* 0x000fe2000ff1e03f */
[----:B------:R-:W-:Y:S01]  /*0e80*/  R2UR UR32, R12 ;  /* 0x000000000c2072ca */ /* 0x000fe200000e0000 */
[----:B------:R-:W-:Y:S01]  /*0e90*/  UMOV UR6, 0x0 ;  /* 0x0000000000067882 */ /* 0x000fe20000000000 */
[----:B------:R-:W-:Y:S01]  /*0ea0*/  UMOV UR7, 0x10000000 ;  /* 0x1000000000077882 */ /* 0x000fe20000000000 */
[----:B------:R-:W-:Y:S01]  /*0eb0*/  UIADD3.X UR5, URZ, UR5, URZ, UP0, !UPT ;  /* 0x000000053f057290 */ /* 0x000fe200087fe43f */
[----:B------:R-:W-:Y:S01]  /*0ec0*/  VIADD R3, R3, 0x1 ;  /* 0x0000000103037836 */ /* 0x000fe20000000000 */
[----:B------:R-:W-:Y:S01]  /*0ed0*/  UMOV UR26, URZ ;  /* 0x0000003f001a7c82 */ /* 0x000fe20008000000 */
[----:B------:R-:W-:Y:S01]  /*0ee0*/  UMOV UR28, UR36 ;  /* 0x00000024001c7c82 */ /* 0x000fe20008000000 */
[----:B------:R-:W-:Y:S01]  /*0ef0*/  UMOV UR29, UR37 ;  /* 0x00000025001d7c82 */ /* 0x000fe20008000000 */
[----:B------:R-:W-:Y:S01]  /*0f00*/  UMOV UR18, 0x10 ;  /* 0x0000001000127882 */ /* 0x000fe20000000000 */
[----:B------:R-:W-:Y:S01]  /*0f10*/  UIADD3 UR25, UR25, 0x7800, URZ ;  /* 0x0000780019197890 */ /* 0x000fe2000fffe03f */
[----:B------:R-:W-:Y:S01]  /*0f20*/  UMOV UR20, UR36 ;  /* 0x0000002400147c82 */ /* 0x000fe20008000000 */
[----:B------:R-:W-:-:S02]  /*0f30*/  UMOV UR21, UR37 ;  /* 0x0000002500157c82 */ /* 0x000fc40008000000 */
[----:B------:R-:W-:Y:S02]  /*0f40*/  UIADD3 UR24, UR32, 0x1800, URZ ;  /* 0x0000180020187890 */ /* 0x000fe4000fffe03f */
[----:B------:R-:W-:Y:S02]  /*0f50*/  UIADD3 UR16, UR32, 0x2000, URZ ;  /* 0x0000200020107890 */ /* 0x000fe4000fffe03f */
[----:B------:R-:W-:Y:S01]  /*0f60*/  UIADD3 UR32, UR32, 0x2800, URZ ;  /* 0x0000280020207890 */ /* 0x000fe2000fffe03f */
[----:B------:R-:W-:Y:S01]  /*0f70*/  UMOV UR19, UR27 ;  /* 0x0000001b00137c82 */ /* 0x000fe20008000000 */
[----:B------:R-:W-:Y:S01]  /*0f80*/  UMOV UR17, UR25 ;  /* 0x0000001900117c82 */ /* 0x000fe20008000000 */
[----:B------:R-:W-:Y:S01]  /*0f90*/  UMOV UR34, 0x20 ;  /* 0x0000002000227882 */ /* 0x000fe20000000000 */
[----:B------:R-:W-:Y:S01]  /*0fa0*/  UMOV UR35, UR27 ;  /* 0x0000001b00237c82 */ /* 0x000fe20008000000 */
[----:B------:R3:W-:Y:S01]  /*0fb0*/  UTMALDG.4D [UR24], [UR4], desc[UR6] ;  /* 0x00000618040075b4 */ /* 0x0007e20008019000 */
[----:B------:R-:W-:Y:S01]  /*0fc0*/  UMOV UR33, UR25 ;  /* 0x0000001900217c82 */ /* 0x000fe20008000000 */
[----:B------:R3:W-:Y:S02]  /*0fd0*/  UTMALDG.4D [UR16], [UR4], desc[UR6] ;  /* 0x00000610040075b4 */ /* 0x0007e40008019000 */
[----:B------:R3:W-:Y:S02]  /*0fe0*/  UTMALDG.4D [UR32], [UR4], desc[UR6] ;  /* 0x00000620040075b4 */ /* 0x0007e40008019000 */
[----:B---3--:R-:W-:Y:S01]  /*0ff0*/  NOP ;  /* 0x0000000000007918 */ /* 0x008fe20000000000 */
.L_x_11:
[----:B------:R-:W-:Y:S01]  /*1000*/  ISETP.GE.AND P1, PT, R0, 0x2, PT ;  /* 0x000000020000780c */ /* 0x000fe20003f26270 */
[----:B-12---:R-:W-:-:S12]  /*1010*/  IMAD.MOV.U32 R4, RZ, RZ, 0x1 ;  /* 0x00000001ff047424 */ /* 0x006fd800078e00ff */
[----:B------:R-:W-:Y:S05]  /*1020*/  @!P1 BRA `(.L_x_16) ;  /* 0x0000000400989947 */ /* 0x000fea0003800000 */
[----:B------:R-:W1:Y:S01]  /*1030*/  S2R R5, SR_CgaCtaId ;  /* 0x0000000000057919 */ /* 0x000e620000008800 */
[----:B------:R-:W-:Y:S01]  /*1040*/  MOV R4, 0x400 ;  /* 0x0000040000047802 */ /* 0x000fe20000000f00 */
[----:B------:R-:W-:Y:S01]  /*1050*/  IMAD.MOV.U32 R12, RZ, RZ, 0x1 ;  /* 0x00000001ff0c7424 */ /* 0x000fe200078e00ff */
[----:B------:R-:W-:-:S04]  /*1060*/  ISETP.NE.AND P2, PT, R8, RZ, PT ;  /* 0x000000ff0800720c */ /* 0x000fc80003f45270 */
[----:B------:R-:W-:Y:S02]  /*1070*/  SHF.L.U32 R12, R12, 0x1f, RZ ;  /* 0x0000001f0c0c7819 */ /* 0x000fe400000006ff */
[----:B-1----:R-:W-:-:S05]  /*1080*/  LEA R4, R5, R4, 0x18 ;  /* 0x0000000405047211 */ /* 0x002fca00078ec0ff */
[----:B------:R-:W-:-:S07]  /*1090*/  IMAD R5, R3, 0x8, R4 ;  /* 0x0000000803057824 */ /* 0x000fce00078e0204 */
.L_x_17:
[----:B-1----:R1:W2:Y:S02]  /*10a0*/  SYNCS.PHASECHK.TRANS64.TRYWAIT P1, [R5+URZ+0x7820], R12 ;  /* 0x0078200c050075a7 */ /* 0x0022a4000802017f */
[----:B--2---:R-:W-:Y:S05]  /*10b0*/  @!P1 NANOSLEEP.SYNCS 0x989680 ;  /* 0x009896800000995d */ /* 0x004fea0003900000 */
[----:B------:R-:W2:Y:S02]  /*10c0*/  @!P1 SYNCS.PHASECHK.TRANS64 P1, [R5+URZ+0x7820], R12 ;  /* 0x0078200c050095a7 */ /* 0x000ea4000802007f */
[----:B--2---:R-:W-:Y:S05]  /*10d0*/  @!P1 BRA `(.L_x_17) ;  /* 0xfffffffc00f09947 */ /* 0x004fea000383ffff */
[----:B------:R-:W-:Y:S05]  /*10e0*/  @P2 BRA `(.L_x_18) ;  /* 0x0000000000142947 */ /* 0x000fea0003800000 */
[----:B------:R-:W-:Y:S02]  /*10f0*/  ISETP.NE.AND P1, PT, R2, RZ, PT ;  /* 0x000000ff0200720c */ /* 0x000fe40003f25270 */
[----:B-1----:R-:W-:-:S04]  /*1100*/  MOV R12, 0x1800 ;  /* 0x00001800000c7802 */ /* 0x002fc80000000f00 */
[----:B------:R2:W-:Y:S07]  /*1110*/  SYNCS.ARRIVE.TRANS64 RZ, [R5+URZ+0x7800], R12 ;  /* 0x0078000c05ff79a7 */ /* 0x0005ee000800003f */
[----:B------:R-:W-:Y:S05]  /*1120*/  @!P1 BRA `(.L_x_18) ;  /* 0x0000000000049947 */ /* 0x000fea0003800000 */
[----:B------:R-:W-:Y:S01]  /*1130*/  BPT.TRAP 0x1 ;  /* 0x000000040000795c */ /* 0x000fe20000300000 */
.L_x_18:
[----:B------:R-:W-:Y:S01]  /*1140*/  IMAD R4, R3, 0x1800, R4 ;  /* 0x0000180003047824 */ /* 0x000fe200078e0204 */
[----:B------:R-:W-:Y:S01]  /*1150*/  R2UR UR25, R5 ;  /* 0x00000000051972ca */ /* 0x000fe200000e0000 */
[----:B------:R-:W-:Y:S01]  /*1160*/  ULDC.64 UR4, c[0x0][0x198] ;  /* 0x0000660000047ab9 */ /* 0x000fe20000000a00 */
[----:B------:R-:W-:Y:S01]  /*1170*/  R2UR UR27, R6 ;  /* 0x00000000061b72ca */ /* 0x000fe200000e0000 */
[----:B-12---:R-:W1:Y:S01]  /*1180*/  S2R R5, SR_CgaCtaId ;  /* 0x0000000000057919 */ /* 0x006e620000008800 */
[----:B------:R-:W-:Y:S01]  /*1190*/  R2UR UR32, R4 ;  /* 0x00000000042072ca */ /* 0x000fe200000e0000 */
[----:B------:R-:W-:Y:S01]  /*11a0*/  UIADD3 UR4, UP0, UR4, 0x1f0, URZ ;  /* 0x000001f004047890 */ /* 0x000fe2000ff1e03f */
[----:B------:R-:W-:Y:S01]  /*11b0*/  VIADD R3, R3, 0x1 ;  /* 0x0000000103037836 */ /* 0x000fe20000000000 */
[----:B------:R-:W-:Y:S01]  /*11c0*/  UMOV UR6, 0x0 ;  /* 0x0000000000067882 */ /* 0x000fe20000000000 */
[----:B------:R-:W-:Y:S01]  /*11d0*/  UMOV UR7, 0x10000000 ;  /* 0x1000000000077882 */ /* 0x000fe20000000000 */
[----:B------:R-:W-:Y:S01]  /*11e0*/  UIADD3.X UR5, URZ, UR5, URZ, UP0, !UPT ;  /* 0x000000053f057290 */ /* 0x000fe200087fe43f */
[----:B------:R-:W-:Y:S01]  /*11f0*/  MOV R4, 0x400 ;  /* 0x0000040000047802 */ /* 0x000fe20000000f00 */
[----:B------:R-:W-:Y:S01]  /*1200*/  UMOV UR26, URZ ;  /* 0x0000003f001a7c82 */ /* 0x000fe20008000000 */
[----:B------:R-:W-:Y:S01]  /*1210*/  UMOV UR28, UR36 ;  /* 0x00000024001c7c82 */ /* 0x000fe20008000000 */
[----:B------:R-:W-:Y:S01]  /*1220*/  UIADD3 UR25, UR25, 0x7800, URZ ;  /* 0x0000780019197890 */ /* 0x000fe2000fffe03f */
[C---:B------:R-:W-:Y:S01]  /*1230*/  ISETP.NE.AND P2, PT, R3.reuse, 0x4, PT ;  /* 0x000000040300780c */ /* 0x040fe20003f45270 */
[----:B------:R-:W-:Y:S01]  /*1240*/  USHF.L.U32 UR27, UR27, 0x6, URZ ;  /* 0x000000061b1b7899 */ /* 0x000fe2000800063f */
[C---:B------:R-:W-:Y:S01]  /*1250*/  ISETP.NE.AND P1, PT, R3.reuse, 0x4, PT ;  /* 0x000000040300780c */ /* 0x040fe20003f25270 */
[----:B------:R-:W-:Y:S01]  /*1260*/  UIADD3 UR24, UR32, 0x1800, URZ ;  /* 0x0000180020187890 */ /* 0x000fe2000fffe03f */
[----:B------:R-:W-:Y:S01]  /*1270*/  SEL R3, R3, RZ, P2 ;  /* 0x000000ff03037207 */ /* 0x000fe20001000000 */
[----:B------:R-:W-:Y:S01]  /*1280*/  UIADD3 UR16, UR32, 0x2000, URZ ;  /* 0x0000200020107890 */ /* 0x000fe2000fffe03f */
[----:B------:R-:W-:Y:S01]  /*1290*/  ISETP.NE.AND P3, PT, R8, RZ, PT ;  /* 0x000000ff0800720c */ /* 0x000fe20003f65270 */
[----:B------:R-:W-:Y:S01]  /*12a0*/  UIADD3 UR32, UR32, 0x2800, URZ ;  /* 0x0000280020207890 */ /* 0x000fe2000fffe03f */
[----:B------:R-:W-:Y:S01]  /*12b0*/  UMOV UR29, UR37 ;  /* 0x00000025001d7c82 */ /* 0x000fe20008000000 */
        /* <DEDUP_REMOVED lines=9> */
[----:B-1----:R-:W-:-:S02]  /*1350*/  LEA R12, R5, R4, 0x18 ;  /* 0x00000004050c7211 */ /* 0x002fc400078ec0ff */
[----:B------:R-:W-:Y:S01]  /*1360*/  SEL R4, RZ, 0x1, !P1 ;  /* 0x00000001ff047807 */ /* 0x000fe20004800000 */
[----:B------:R2:W-:Y:S02]  /*1370*/  UTMALDG.4D [UR16], [UR4], desc[UR6] ;  /* 0x00000610040075b4 */ /* 0x0005e40008019000 */
[----:B------:R-:W-:Y:S01]  /*1380*/  IMAD R14, R3, 0x8, R12 ;  /* 0x00000008030e7824 */ /* 0x000fe200078e020c */
[----:B------:R-:W-:Y:S01]  /*1390*/  SHF.L.U32 R5, R4, 0x1f, RZ ;  /* 0x0000001f04057819 */ /* 0x000fe200000006ff */
[----:B------:R2:W-:Y:S02]  /*13a0*/  UTMALDG.4D [UR32], [UR4], desc[UR6] ;  /* 0x00000620040075b4 */ /* 0x0005e40008019000 */
[----:B--2---:R-:W-:-:S04]  /*13b0*/  NOP ;  /* 0x0000000000007918 */ /* 0x004fc80000000000 */
.L_x_19:
        /* <DEDUP_REMOVED lines=10> */
.L_x_20:
[C---:B------:R-:W-:Y:S01]  /*1460*/  IMAD R12, R3.reuse, 0x1800, R12 ;  /* 0x00001800030c7824 */ /* 0x040fe200078e020c */
[----:B------:R-:W-:Y:S01]  /*1470*/  R2UR UR25, R14 ;  /* 0x000000000e1972ca */ /* 0x000fe200000e0000 */
[----:B------:R-:W-:Y:S01]  /*1480*/  ULDC.64 UR4, c[0x0][0x198] ;  /* 0x0000660000047ab9 */ /* 0x000fe20000000a00 */
[----:B------:R-:W-:Y:S01]  /*1490*/  R2UR UR27, R6 ;  /* 0x00000000061b72ca */ /* 0x000fe200000e0000 */
        /* <DEDUP_REMOVED lines=11> */
[----:B------:R-:W-:Y:S01]  /*1550*/  ISETP.NE.AND P1, PT, R2, 0x4, PT ;  /* 0x000000040200780c */ /* 0x000fe20003f25270 */
[----:B------:R-:W-:Y:S01]  /*1560*/  USHF.L.U32 UR27, UR27, 0x6, URZ ;  /* 0x000000061b1b7899 */ /* 0x000fe2000800063f */
[----:B------:R-:W-:Y:S01]  /*1570*/  IADD3 R6, R6, 0x1, RZ ;  /* 0x0000000106067810 */ /* 0x000fe20007ffe0ff */
[----:B------:R-:W-:Y:S01]  /*1580*/  UIADD3 UR24, UR32, 0x1800, URZ ;  /* 0x0000180020187890 */ /* 0x000fe2000fffe03f */
[----:B------:R-:W-:Y:S01]  /*1590*/  SEL R3, RZ, 0x1, P1 ;  /* 0x00000001ff037807 */ /* 0x000fe20000800000 */
[----:B------:R-:W-:-:S02]  /*15a0*/  UIADD3 UR16, UR32, 0x2000, URZ ;  /* 0x0000200020107890 */ /* 0x000fc4000fffe03f */
[----:B------:R-:W-:Y:S01]  /*15b0*/  UIADD3 UR32, UR32, 0x2800, URZ ;  /* 0x0000280020207890 */ /* 0x000fe2000fffe03f */
[----:B------:R-:W-:Y:S01]  /*15c0*/  LOP3.LUT R4, R4, R3, RZ, 0x3c, !PT ;  /* 0x0000000304047212 */ /* 0x000fe200078e3cff */
        /* <DEDUP_REMOVED lines=8> */
[----:B------:R-:W-:Y:S01]  /*1650*/  SEL R3, R2, RZ, P1 ;  /* 0x000000ff02037207 */ /* 0x000fe20000800000 */
[----:B------:R3:W-:Y:S01]  /*1660*/  UTMALDG.4D [UR16], [UR4], desc[UR6] ;  /* 0x00000610040075b4 */ /* 0x0007e20008019000 */
[----:B------:R3:W-:Y:S02]  /*1670*/  UTMALDG.4D [UR32], [UR4], desc[UR6] ;  /* 0x00000620040075b4 */ /* 0x0007e40008019000 */
[----:B---3--:R-:W-:-:S03]  /*1680*/  NOP ;  /* 0x0000000000007918 */ /* 0x008fc60000000000 */
.L_x_16:
[----:B-12---:R-:W-:-:S05]  /*1690*/  IMAD.SHL.U32 R5, R0, 0x2, RZ ;  /* 0x0000000200057824 */ /* 0x006fca00078e00ff */
[----:B------:R-:W-:-:S04]  /*16a0*/  LOP3.LUT R5, R5, 0xfffffffe, RZ, 0x3c, !PT ;  /* 0xfffffffe05057812 */ /* 0x000fc800078e3cff */
[----:B------:R-:W-:-:S07]  /*16b0*/  IADD3 R5, -R5, -0x6, RZ ;  /* 0xfffffffa05057810 */ /* 0x000fce0007ffe1ff */
.L_x_10:
[----:B------:R-:W-:Y:S05]  /*16c0*/  BSYNC B0 ;  /* 0x0000000000007941 */ /* 0x000fea0003800000 */
.L_x_9:
[----:B------:R-:W1:Y:S01]  /*16d0*/  S2R R13, SR_CgaCtaId ;  /* 0x00000000000d7919 */ /* 0x000e620000008800 */
[----:B------:R-:W-:Y:S01]  /*16e0*/  MOV R2, 0x400 ;  /* 0x0000040000027802 */ /* 0x000fe20000000f00 */
[----:B------:R-:W-:Y:S01]  /*16f0*/  IMAD.MOV.U32 R9, RZ, RZ, RZ ;  /* 0x000000ffff097224 */ /* 0x000fe200078e00ff */
[----:B------:R-:W-:Y:S02]  /*1700*/  SHF.L.U32 R11, RZ, 0x1f, RZ ;  /* 0x0000001fff0b7819 */ /* 0x000fe400000006ff */
[----:B-1----:R-:W-:-:S07]  /*1710*/  LEA R2, R13, R2, 0x18 ;  /* 0x000000020d027211 */ /* 0x002fce00078ec0ff */
.L_x_21:
[----:B-1----:R1:W2:Y:S02]  /*1720*/  SYNCS.PHASECHK.TRANS64.TRYWAIT P1, [R2+URZ+0x7840], R11 ;  /* 0x0078400b020075a7 */ /* 0x0022a4000802017f */
[----:B--2---:R-:W-:Y:S05]  /*1730*/  @!P1 NANOSLEEP.SYNCS 0x989680 ;  /* 0x009896800000995d */ /* 0x004fea0003900000 */
[----:B------:R-:W2:Y:S02]  /*1740*/  @!P1 SYNCS.PHASECHK.TRANS64 P1, [R2+URZ+0x7840], R11 ;  /* 0x0078400b020095a7 */ /* 0x000ea4000802007f */
[----:B--2---:R-:W-:Y:S05]  /*1750*/  @!P1 BRA `(.L_x_21) ;  /* 0xfffffffc00f09947 */ /* 0x004fea000383ffff */
[----:B------:R-:W2:Y:S01]  /*1760*/  LDC R0, c[0x0][0x28c] ;  /* 0x0000a300ff007b82 */ /* 0x000ea20000000800 */
[----:B-1----:R-:W-:Y:S02]  /*1770*/  SHF.R.S32.HI R11, RZ, 0x1f, R8 ;  /* 0x0000001fff0b7819 */ /* 0x002fe40000011408 */
[----:B------:R-:W-:Y:S01]  /*1780*/  SHF.L.U32 R17, RZ, 0x1f, RZ ;  /* 0x0000001fff117819 */ /* 0x000fe200000006ff */
[----:B--2---:R-:W-:Y:S01]  /*1790*/  VIADD R12, R0, 0x3f ;  /* 0x0000003f000c7836 */ /* 0x004fe20000000000 */
[----:B------:R-:W-:-:S04]  /*17a0*/  LEA.HI R0, R11, R8, RZ, 0x5 ;  /* 0x000000080b007211 */ /* 0x000fc800078f28ff */
[----:B------:R-:W-:Y:S02]  /*17b0*/  SHF.R.S32.HI R13, RZ, 0x1f, R12 ;  /* 0x0000001fff0d7819 */ /* 0x000fe4000001140c */
[----:B------:R-:W-:Y:S02]  /*17c0*/  SHF.R.S32.HI R0, RZ, 0x5, R0 ;  /* 0x00000005ff007819 */ /* 0x000fe40000011400 */
[----:B------:R-:W-:Y:S02]  /*17d0*/  LEA.HI R13, R13, R12, RZ, 0x6 ;  /* 0x0000000c0d0d7211 */ /* 0x000fe400078f30ff */
[----:B------:R-:W-:Y:S02]  /*17e0*/  LEA R0, R0, UR11, 0x4 ;  /* 0x0000000b00007c11 */ /* 0x000fe4000f8e20ff */
[----:B------:R-:W-:-:S07]  /*17f0*/  SHF.R.S32.HI R15, RZ, 0x6, R13 ;  /* 0x00000006ff0f7819 */ /* 0x000fce000001140d */
.L_x_22:
[----:B-1----:R1:W2:Y:S02]  /*1800*/  SYNCS.PHASECHK.TRANS64.TRYWAIT P1, [R2+URZ+0x7800], R17 ;  /* 0x00780011020075a7 */ /* 0x0022a4000802017f */
[----:B--2---:R-:W-:Y:S05]  /*1810*/  @!P1 NANOSLEEP.SYNCS 0x989680 ;  /* 0x009896800000995d */ /* 0x004fea0003900000 */
[----:B------:R-:W2:Y:S02]  /*1820*/  @!P1 SYNCS.PHASECHK.TRANS64 P1, [R2+URZ+0x7800], R17 ;  /* 0x00780011020095a7 */ /* 0x000ea4000802007f */
[----:B--2---:R-:W-:Y:S05]  /*1830*/  @!P1 BRA `(.L_x_22) ;  /* 0xfffffffc00f09947 */ /* 0x004fea000383ffff */
[----:B------:R-:W-:Y:S01]  /*1840*/  LEA.HI R11, R11, R8, RZ, 0x2 ;  /* 0x000000080b0b7211 */ /* 0x000fe200078f10ff */
[----:B------:R-:W-:Y:S05]  /*1850*/  WARPSYNC.ALL ;  /* 0x0000000000007948 */ /* 0x000fea0003800000 */
[--C-:B------:R-:W-:Y:S02]  /*1860*/  SHF.R.S32.HI R13, RZ, 0x2, R11.reuse ;  /* 0x00000002ff0d7819 */ /* 0x100fe4000001140b */
[----:B------:R-:W-:Y:S02]  /*1870*/  SHF.R.S32.HI R12, RZ, 0x1f, R11 ;  /* 0x0000001fff0c7819 */ /* 0x000fe4000001140b */
[----:B------:R-:W-:-:S02]  /*1880*/  LOP3.LUT R11, R11, 0x7ffffffc, RZ, 0xc0, !PT ;  /* 0x7ffffffc0b0b7812 */ /* 0x000fc400078ec0ff */
[----:B------:R-:W-:Y:S02]  /*1890*/  LEA.HI R12, R12, R13, RZ, 0x3 ;  /* 0x0000000d0c0c7211 */ /* 0x000fe400078f18ff */
[----:B------:R-:W-:Y:S01]  /*18a0*/  VIMNMX R20, R15, R20, PT ;  /* 0x000000140f147248 */ /* 0x000fe20003fe0100 */
[----:B------:R-:W-:Y:S01]  /*18b0*/  IMAD.IADD R11, R8, 0x1, -R11 ;  /* 0x00000001080b7824 */ /* 0x000fe200078e0a0b */
[----:B------:R-:W-:-:S04]  /*18c0*/  LOP3.LUT R12, R12, 0xfffffff8, RZ, 0xc0, !PT ;  /* 0xfffffff80c0c7812 */ /* 0x000fc800078ec0ff */
[----:B------:R-:W-:Y:S02]  /*18d0*/  SHF.L.U32 R14, R11, 0x1, RZ ;  /* 0x000000010b0e7819 */ /* 0x000fe400000006ff */
[----:B------:R-:W-:Y:S02]  /*18e0*/  IADD3 R0, R0, R13, -R12 ;  /* 0x0000000d00007210 */ /* 0x000fe40007ffe80c */
[C---:B------:R-:W-:Y:S01]  /*18f0*/  R2UR UR15, R2.reuse ;  /* 0x00000000020f72ca */ /* 0x040fe200000e0000 */
[----:B------:R-:W-:Y:S01]  /*1900*/  WARPGROUP.ARRIVE ;  /* 0x00000000000079c5 */ /* 0x000fe20000000000 */
[----:B------:R-:W-:Y:S01]  /*1910*/  R2UR UR4, R2 ;  /* 0x00000000020472ca */ /* 0x000fe200000e0000 */
[----:B------:R-:W-:Y:S01]  /*1920*/  UMOV UR45, 0xc0000010 ;  /* 0xc0000010002d7882 */ /* 0x000fe20000000000 */
[----:B------:R-:W-:Y:S01]  /*1930*/  UMOV UR47, 0xc0000010 ;  /* 0xc0000010002f7882 */ /* 0x000fe20000000000 */
[----:B------:R-:W-:Y:S01]  /*1940*/  UMOV UR41, 0xc0000010 ;  /* 0xc000001000297882 */ /* 0x000fe20000000000 */
[----:B------:R-:W-:Y:S01]  /*1950*/  UMOV UR43, 0xc0000010 ;  /* 0xc0000010002b7882 */ /* 0x000fe20000000000 */
[----:B------:R-:W-:Y:S01]  /*1960*/  UMOV UR5, 0xc0000010 ;  /* 0xc000001000057882 */ /* 0x000fe20000000000 */
[----:B------:R-:W-:Y:S01]  /*1970*/  UMOV UR7, 0xc0000010 ;  /* 0xc000001000077882 */ /* 0x000fe20000000000 */
[----:B------:R-:W-:Y:S01]  /*1980*/  VIADD R13, R14, 0x9 ;  /* 0x000000090e0d7836 */ /* 0x000fe20000000000 */
[-C--:B------:R-:W-:Y:S01]  /*1990*/  ISETP.GT.AND P1, PT, R0, R14.reuse, PT ;  /* 0x0000000e0000720c */ /* 0x080fe20003f24270 */
[----:B------:R-:W-:Y:S01]  /*19a0*/  VIADD R11, R14, 0x8 ;  /* 0x000000080e0b7836 */ /* 0x000fe20000000000 */
[C---:B------:R-:W-:Y:S01]  /*19b0*/  ISETP.GE.AND P3, PT, R0.reuse, R14, PT ;  /* 0x0000000e0000720c */ /* 0x040fe20003f66270 */
[----:B------:R-:W-:Y:S01]  /*19c0*/  UIADD3 UR15, UR15, 0x1800, URZ ;  /* 0x000018000f0f7890 */ /* 0x000fe2000fffe03f */
[----:B------:R-:W-:Y:S01]  /*19d0*/  ISETP.GE.AND P5, PT, R0, R13, PT ;  /* 0x0000000d0000720c */ /* 0x000fe20003fa6270 */
[----:B------:R-:W-:Y:S01]  /*19e0*/  USHF.R.U32.HI UR4, URZ, 0x4, UR4 ;  /* 0x000000043f047899 */ /* 0x000fe20008011604 */
[----:B------:R-:W-:Y:S01]  /*19f0*/  VIADD R13, R14, 0x19 ;  /* 0x000000190e0d7836 */ /* 0x000fe20000000000 */
[----:B------:R-:W-:Y:S01]  /*1a00*/  USHF.R.U32.HI UR15, URZ, 0x4, UR15 ;  /* 0x000000043f0f7899 */ /* 0x000fe2000801160f */
[----:B------:R-:W-:Y:S01]  /*1a10*/  ISETP.GE.AND P6, PT, R0, R11, PT ;  /* 0x0000000b0000720c */ /* 0x000fe20003fc6270 */
[----:B------:R-:W-:Y:S01]  /*1a20*/  ULOP3.LUT UR4, UR4, 0x3fff, URZ, 0xc0, !UPT ;  /* 0x00003fff04047892 */ /* 0x000fe2000f8ec03f */
[C---:B------:R-:W-:Y:S01]  /*1a30*/  IADD3 R11, R14.reuse, 0x18, RZ ;  /* 0x000000180e0b7810 */ /* 0x040fe20007ffe0ff */
[----:B------:R-:W-:Y:S01]  /*1a40*/  ULOP3.LUT UR15, UR15, 0x3fff, URZ, 0xc0, !UPT ;  /* 0x00003fff0f0f7892 */ /* 0x000fe2000f8ec03f */
[C---:B------:R-:W-:Y:S01]  /*1a50*/  VIADD R15, R14.reuse, 0x10 ;  /* 0x000000100e0f7836 */ /* 0x040fe20000000000 */
[----:B------:R-:W-:Y:S01]  /*1a60*/  ULOP3.LUT UR4, UR4, 0x10000, URZ, 0xfc, !UPT ;  /* 0x0001000004047892 */ /* 0x000fe2000f8efc3f */
[----:B-1----:R-:W-:Y:S01]  /*1a70*/  VIADD R17, R14, 0x11 ;  /* 0x000000110e117836 */ /* 0x002fe20000000000 */
[----:B------:R-:W-:Y:S01]  /*1a80*/  ULOP3.LUT UR14, UR15, 0x10000, URZ, 0xfc, !UPT ;  /* 0x000100000f0e7892 */ /* 0x000fe2000f8efc3f */
[----:B------:R-:W-:Y:S01]  /*1a90*/  P2R R18, PR, RZ, 0x1 ;  /* 0x00000001ff127803 */ /* 0x000fe20000000000 */
[----:B------:R-:W-:Y:S01]  /*1aa0*/  UIADD3 UR40, UR4, 0x80, URZ ;  /* 0x0000008004287890 */ /* 0x000fe2000fffe03f */
[C---:B------:R-:W-:Y:S01]  /*1ab0*/  ISETP.GE.AND P2, PT, R0.reuse, R15, PT ;  /* 0x0000000f0000720c */ /* 0x040fe20003f46270 */
[----:B------:R-:W-:Y:S01]  /*1ac0*/  UIADD3 UR42, UR14, 0x80, URZ ;  /* 0x000000800e2a7890 */ /* 0x000fe2000fffe03f */
[----:B------:R-:W-:Y:S01]  /*1ad0*/  ISETP.GE.AND P4, PT, R0, R17, PT ;  /* 0x000000110000720c */ /* 0x000fe20003f86270 */
[----:B------:R-:W-:Y:S01]  /*1ae0*/  UMOV UR44, UR4 ;  /* 0x00000004002c7c82 */ /* 0x000fe20008000000 */
[----:B------:R-:W-:Y:S01]  /*1af0*/  UMOV UR46, UR14 ;  /* 0x0000000e002e7c82 */ /* 0x000fe20008000000 */
[----:B------:R-:W-:Y:S01]  /*1b00*/  UIADD3 UR4, UR4, 0x100, URZ ;  /* 0x0000010004047890 */ /* 0x000fe2000fffe03f */
[----:B------:R-:W-:Y:S01]  /*1b10*/  HGMMA.64x64x16.F32 R24, gdesc[UR44], RZ, !UPT, gsb0 ;  /* 0x00e000002c1879f0 */ /* 0x000fe2000c0008ff */
[----:B------:R-:W-:-:S02]  /*1b20*/  UIADD3 UR6, UR14, 0x100, URZ ;  /* 0x000001000e067890 */ /* 0x000fc4000fffe03f */
[----:B------:R-:W-:Y:S02]  /*1b30*/  WARPGROUP.DEPBAR.LE gsb0, 0x0 ;  /* 0x00008000000079c5 */ /* 0x000fe40000010000 */
[----:B------:R-:W-:-:S06]  /*1b40*/  WARPGROUP.ARRIVE ;  /* 0x00000000000079c5 */ /* 0x000fcc0000000000 */
[----:B------:R-:W-:Y:S03]  /*1b50*/  HGMMA.64x64x16.F32 R24, gdesc[UR40], R24, gsb0 ;  /* 0x00e00000281879f0 */ /* 0x000fe60008000818 */
[----:B------:R-:W-:Y:S02]  /*1b60*/  WARPGROUP.DEPBAR.LE gsb0, 0x0 ;  /* 0x00008000000079c5 */ /* 0x000fe40000010000 */
[----:B------:R-:W-:-:S06]  /*1b70*/  WARPGROUP.ARRIVE ;  /* 0x00000000000079c5 */ /* 0x000fcc0000000000 */
[----:B------:R-:W-:Y:S01]  /*1b80*/  HGMMA.64x64x16.F32 R24, gdesc[UR4], R24, gsb0 ;  /* 0x00e00000041879f0 */ /* 0x000fe20008000818 */
[----:B------:R-:W-:Y:S02]  /*1b90*/  ULDC UR6, c[0x0][0x604] ;  /* 0x0001810000067ab9 */ /* 0x000fe40000000800 */
[----:B------:R-:W-:Y:S02]  /*1ba0*/  WARPGROUP.DEPBAR.LE gsb0, 0x0 ;  /* 0x00008000000079c5 */ /* 0x000fe40000010000 */
[----:B------:R-:W-:Y:S02]  /*1bb0*/  FSEL R25, R25, -INF , P1 ;  /* 0xff80000019197808 */ /* 0x000fe40000800000 */
[----:B------:R-:W-:Y:S02]  /*1bc0*/  FSEL R31, R31, -INF , P1 ;  /* 0xff8000001f1f7808 */ /* 0x000fe40000800000 */
[----:B------:R-:W-:Y:S02]  /*1bd0*/  FSEL R24, R24, -INF , P3 ;  /* 0xff80000018187808 */ /* 0x000fe40001800000 */
[----:B------:R-:W-:-:S02]  /*1be0*/  FSEL R30, R30, -INF , P3 ;  /* 0xff8000001e1e7808 */ /* 0x000fc40001800000 */
[----:B------:R-:W-:Y:S01]  /*1bf0*/  ISETP.GE.AND P1, PT, R0, R13, PT ;  /* 0x0000000d0000720c */ /* 0x000fe20003f26270 */
[----:B------:R-:W-:Y:S01]  /*1c00*/  VIADD R13, R14, 0x21 ;  /* 0x000000210e0d7836 */ /* 0x000fe20000000000 */
[----:B------:R-:W-:Y:S01]  /*1c10*/  ISETP.GE.AND P3, PT, R0, R11, PT ;  /* 0x0000000b0000720c */ /* 0x000fe20003f66270 */
[----:B------:R-:W-:Y:S01]  /*1c20*/  VIADD R11, R14, 0x20 ;  /* 0x000000200e0b7836 */ /* 0x000fe20000000000 */
[----:B------:R-:W-:Y:S02]  /*1c30*/  FSEL R29, R29, -INF , P5 ;  /* 0xff8000001d1d7808 */ /* 0x000fe40002800000 */
[----:B------:R-:W-:Y:S02]  /*1c40*/  FSEL R35, R35, -INF , P5 ;  /* 0xff80000023237808 */ /* 0x000fe40002800000 */
[----:B------:R-:W-:Y:S02]  /*1c50*/  FSEL R28, R28, -INF , P6 ;  /* 0xff8000001c1c7808 */ /* 0x000fe40003000000 */
[----:B------:R-:W-:-:S02]  /*1c60*/  FSEL R34, R34, -INF , P6 ;  /* 0xff80000022227808 */ /* 0x000fc40003000000 */
[C---:B------:R-:W-:Y:S02]  /*1c70*/  ISETP.GE.AND P5, PT, R0.reuse, R13, PT ;  /* 0x0000000d0000720c */ /* 0x040fe40003fa6270 */
[----:B------:R-:W-:Y:S01]  /*1c80*/  ISETP.GE.AND P6, PT, R0, R11, PT ;  /* 0x0000000b0000720c */ /* 0x000fe20003fc6270 */
[----:B------:R-:W-:Y:S01]  /*1c90*/  VIADD R11, R14, 0x28 ;  /* 0x000000280e0b7836 */ /* 0x000fe20000000000 */
[----:B------:R-:W-:Y:S02]  /*1ca0*/  FMNMX R13, R24, R25, !PT ;  /* 0x00000019180d7209 */ /* 0x000fe40007800000 */
[----:B------:R-:W-:Y:S02]  /*1cb0*/  FSEL R32, R32, -INF , P2 ;  /* 0xff80000020207808 */ /* 0x000fe40001000000 */
[----:B------:R-:W-:Y:S02]  /*1cc0*/  FMNMX R12, R28, R13, !PT ;  /* 0x0000000d1c0c7209 */ /* 0x000fe40007800000 */
[----:B------:R-:W-:-:S02]  /*1cd0*/  FSEL R38, R38, -INF , P2 ;  /* 0xff80000026267808 */ /* 0x000fc40001000000 */
[----:B------:R-:W-:Y:S02]  /*1ce0*/  ISETP.GE.AND P2, PT, R0, R11, PT ;  /* 0x0000000b0000720c */ /* 0x000fe40003f46270 */
[----:B------:R-:W-:Y:S02]  /*1cf0*/  IADD3 R11, R14, 0x29, RZ ;  /* 0x000000290e0b7810 */ /* 0x000fe40007ffe0ff */
[----:B------:R-:W-:Y:S02]  /*1d00*/  FMNMX R13, R29, R12, !PT ;  /* 0x0000000c1d0d7209 */ /* 0x000fe40007800000 */
[----:B------:R-:W-:Y:S02]  /*1d10*/  FSEL R33, R33, -INF , P4 ;  /* 0xff80000021217808 */ /* 0x000fe40002000000 */
[----:B------:R-:W-:Y:S02]  /*1d20*/  FSEL R39, R39, -INF , P4 ;  /* 0xff80000027277808 */ /* 0x000fe40002000000 */
[----:B------:R-:W-:Y:S01]  /*1d30*/  ISETP.GE.AND P4, PT, R0, R11, PT ;  /* 0x0000000b0000720c */ /* 0x000fe20003f86270 */
[----:B------:R-:W-:Y:S01]  /*1d40*/  VIADD R11, R14, 0x38 ;  /* 0x000000380e0b7836 */ /* 0x000fe20000000000 */
[----:B------:R-:W-:Y:S01]  /*1d50*/  FMNMX R12, R32, R13, !PT ;  /* 0x0000000d200c7209 */ /* 0x000fe20007800000 */
[----:B------:R-:W-:Y:S01]  /*1d60*/  VIADD R13, R14, 0x30 ;  /* 0x000000300e0d7836 */ /* 0x000fe20000000000 */
[----:B------:R-:W-:-:S02]  /*1d70*/  FSEL R36, R36, -INF , P3 ;  /* 0xff80000024247808 */ /* 0x000fc40001800000 */
[----:B------:R-:W-:Y:S02]  /*1d80*/  FSEL R42, R42, -INF , P3 ;  /* 0xff8000002a2a7808 */ /* 0x000fe40001800000 */
[----:B------:R-:W-:Y:S02]  /*1d90*/  FMNMX R15, R33, R12, !PT ;  /* 0x0000000c210f7209 */ /* 0x000fe40007800000 */
[----:B------:R-:W-:Y:S01]  /*1da0*/  ISETP.GE.AND P3, PT, R0, R11, PT ;  /* 0x0000000b0000720c */ /* 0x000fe20003f66270 */
[----:B------:R-:W-:Y:S01]  /*1db0*/  VIADD R11, R14, 0x39 ;  /* 0x000000390e0b7836 */ /* 0x000fe20000000000 */
[----:B------:R-:W-:Y:S02]  /*1dc0*/  FSEL R37, R37, -INF , P1 ;  /* 0xff80000025257808 */ /* 0x000fe40000800000 */
[----:B------:R-:W-:Y:S02]  /*1dd0*/  FMNMX R12, R36, R15, !PT ;  /* 0x0000000f240c7209 */ /* 0x000fe40007800000 */
[----:B------:R-:W-:-:S02]  /*1de0*/  FSEL R43, R43, -INF , P1 ;  /* 0xff8000002b2b7808 */ /* 0x000fc40000800000 */
[C---:B------:R-:W-:Y:S01]  /*1df0*/  ISETP.GE.AND P1, PT, R0.reuse, R11, PT ;  /* 0x0000000b0000720c */ /* 0x040fe20003f26270 */
[----:B------:R-:W-:Y:S01]  /*1e00*/  VIADD R11, R0, 0x8 ;  /* 0x00000008000b7836 */ /* 0x000fe20000000000 */
[----:B------:R-:W-:Y:S02]  /*1e10*/  FSEL R40, R40, -INF , P6 ;  /* 0xff80000028287808 */ /* 0x000fe40003000000 */
[----:B------:R-:W-:Y:S02]  /*1e20*/  FMNMX R15, R37, R12, !PT ;  /* 0x0000000c250f7209 */ /* 0x000fe40007800000 */
[----:B------:R-:W-:Y:S02]  /*1e30*/  FSEL R52, R52, -INF , P3 ;  /* 0xff80000034347808 */ /* 0x000fe40001800000 */
[----:B------:R-:W-:Y:S02]  /*1e40*/  FSEL R41, R41, -INF , P5 ;  /* 0xff80000029297808 */ /* 0x000fe40002800000 */
[----:B------:R-:W-:-:S02]  /*1e50*/  FMNMX R12, R40, R15, !PT ;  /* 0x0000000f280c7209 */ /* 0x000fc40007800000 */
[----:B------:R-:W-:Y:S02]  /*1e60*/  ISETP.GE.AND P3, PT, R11, R14, PT ;  /* 0x0000000e0b00720c */ /* 0x000fe40003f66270 */
[----:B------:R-:W-:Y:S02]  /*1e70*/  FSEL R44, R44, -INF , P2 ;  /* 0xff8000002c2c7808 */ /* 0x000fe40001000000 */
[----:B------:R-:W-:Y:S02]  /*1e80*/  FMNMX R15, R41, R12, !PT ;  /* 0x0000000c290f7209 */ /* 0x000fe40007800000 */
[----:B------:R-:W-:Y:S02]  /*1e90*/  FSEL R53, R53, -INF , P1 ;  /* 0xff80000035357808 */ /* 0x000fe40000800000 */
[----:B------:R-:W-:Y:S02]  /*1ea0*/  FSEL R26, R26, -INF , P3 ;  /* 0xff8000001a1a7808 */ /* 0x000fe40001800000 */
[----:B------:R-:W-:-:S02]  /*1eb0*/  ISETP.GE.AND P1, PT, R0, R13, PT ;  /* 0x0000000d0000720c */ /* 0x000fc40003f26270 */
[----:B------:R-:W-:Y:S02]  /*1ec0*/  ISETP.GT.AND P3, PT, R11, R14, PT ;  /* 0x0000000e0b00720c */ /* 0x000fe40003f64270 */
[----:B------:R-:W-:Y:S02]  /*1ed0*/  IADD3 R13, R14, 0x31, RZ ;  /* 0x000000310e0d7810 */ /* 0x000fe40007ffe0ff */
[----:B------:R-:W-:Y:S02]  /*1ee0*/  FSEL R45, R45, -INF , P4 ;  /* 0xff8000002d2d7808 */ /* 0x000fe40002000000 */
[----:B------:R-:W-:Y:S02]  /*1ef0*/  FMNMX R12, R44, R15, !PT ;  /* 0x0000000f2c0c7209 */ /* 0x000fe40007800000 */
[----:B------:R-:W-:Y:S02]  /*1f00*/  FSEL R27, R27, -INF , P3 ;  /* 0xff8000001b1b7808 */ /* 0x000fe40001800000 */
[----:B------:R-:W-:-:S02]  /*1f10*/  ISETP.GE.AND P3, PT, R0, R13, PT ;  /* 0x0000000d0000720c */ /* 0x000fc40003f66270 */
[----:B------:R-:W-:Y:S02]  /*1f20*/  FSEL R48, R48, -INF , P1 ;  /* 0xff80000030307808 */ /* 0x000fe40000800000 */
[----:B------:R-:W-:Y:S02]  /*1f30*/  FMNMX R13, R45, R12, !PT ;  /* 0x0000000c2d0d7209 */ /* 0x000fe40007800000 */
[----:B------:R-:W-:Y:S02]  /*1f40*/  FSEL R49, R49, -INF , P3 ;  /* 0xff80000031317808 */ /* 0x000fe40001800000 */
[----:B------:R-:W-:Y:S02]  /*1f50*/  FMNMX R12, R48, R13, !PT ;  /* 0x0000000d300c7209 */ /* 0x000fe40007800000 */
[----:B------:R-:W-:Y:S02]  /*1f60*/  FSEL R46, R46, -INF , P6 ;  /* 0xff8000002e2e7808 */ /* 0x000fe40003000000 */
[----:B------:R-:W-:-:S02]  /*1f70*/  FMNMX R13, R49, R12, !PT ;  /* 0x0000000c310d7209 */ /* 0x000fc40007800000 */
[----:B------:R-:W-:Y:S02]  /*1f80*/  FSEL R47, R47, -INF , P5 ;  /* 0xff8000002f2f7808 */ /* 0x000fe40002800000 */
[----:B------:R-:W-:Y:S02]  /*1f90*/  FMNMX R12, R52, R13, !PT ;  /* 0x0000000d340c7209 */ /* 0x000fe40007800000 */
[----:B------:R-:W-:Y:S02]  /*1fa0*/  FMNMX R13, R26, R27, !PT ;  /* 0x0000001b1a0d7209 */ /* 0x000fe40007800000 */
[----:B------:R-:W-:Y:S02]  /*1fb0*/  FMNMX R15, R53, R12, !PT ;  /* 0x0000000c350f7209 */ /* 0x000fe40007800000 */
[----:B------:R-:W-:Y:S02]  /*1fc0*/  FSEL R50, R50, -INF , P2 ;  /* 0xff80000032327808 */ /* 0x000fe40001000000 */
[----:B------:R-:W-:Y:S01]  /*1fd0*/  FSEL R51, R51, -INF , P4 ;  /* 0xff80000033337808 */ /* 0x000fe20002000000 */
[----:B------:R-:W1:Y:S01]  /*1fe0*/  SHFL.BFLY PT, R12, R15, 0x1, 0x1f ;  /* 0x0c201f000f0c7f89 */ /* 0x000e6200000e0000 */
[----:B------:R-:W-:-:S02]  /*1ff0*/  FSEL R54, R54, -INF , P1 ;  /* 0xff80000036367808 */ /* 0x000fc40000800000 */
[----:B------:R-:W-:Y:S02]  /*2000*/  FSEL R55, R55, -INF , P3 ;  /* 0xff80000037377808 */ /* 0x000fe40001800000 */
[----:B-1----:R-:W-:Y:S02]  /*2010*/  FMNMX R17, R15, R12, !PT ;  /* 0x0000000c0f117209 */ /* 0x002fe40007800000 */
[----:B------:R-:W-:-:S03]  /*2020*/  FMNMX R12, R30, R13, !PT ;  /* 0x0000000d1e0c7209 */ /* 0x000fc60007800000 */
[----:B------:R-:W1:Y:S01]  /*2030*/  SHFL.BFLY PT, R16, R17, 0x2, 0x1f ;  /* 0x0c401f0011107f89 */ /* 0x000e6200000e0000 */
[----:B------:R-:W-:-:S04]  /*2040*/  FMNMX R13, R31, R12, !PT ;  /* 0x0000000c1f0d7209 */ /* 0x000fc80007800000 */
[----:B------:R-:W-:-:S04]  /*2050*/  FMNMX R12, R34, R13, !PT ;  /* 0x0000000d220c7209 */ /* 0x000fc80007800000 */
[----:B------:R-:W-:-:S04]  /*2060*/  FMNMX R13, R35, R12, !PT ;  /* 0x0000000c230d7209 */ /* 0x000fc80007800000 */
[----:B------:R-:W-:-:S04]  /*2070*/  FMNMX R12, R38, R13, !PT ;  /* 0x0000000d260c7209 */ /* 0x000fc80007800000 */
[----:B------:R-:W-:Y:S02]  /*2080*/  FMNMX R13, R39, R12, !PT ;  /* 0x0000000c270d7209 */ /* 0x000fe40007800000 */
[----:B-1----:R-:W-:-:S04]  /*2090*/  FMNMX R16, R17, R16, !PT ;  /* 0x0000001011107209 */ /* 0x002fc80007800000 */
[----:B------:R-:W-:-:S04]  /*20a0*/  FSETP.NEU.AND P0, PT, R16, -INF , PT ;  /* 0xff8000001000780b */ /* 0x000fc80003f0d000 */
[----:B------:R-:W-:Y:S02]  /*20b0*/  FSEL R19, R16, RZ, P0 ;  /* 0x000000ff10137208 */ /* 0x000fe40000000000 */
[----:B------:R-:W-:Y:S02]  /*20c0*/  ISETP.NE.AND P0, PT, R18, RZ, PT ;  /* 0x000000ff1200720c */ /* 0x000fe40003f05270 */
[----:B------:R-:W-:Y:S01]  /*20d0*/  FMNMX R18, R42, R13, !PT ;  /* 0x0000000d2a127209 */ /* 0x000fe20007800000 */
[----:B------:R-:W-:-:S03]  /*20e0*/  FMUL R12, R19, UR6 ;  /* 0x00000006130c7c20 */ /* 0x000fc60008400000 */
[----:B------:R-:W-:Y:S01]  /*20f0*/  FMNMX R13, R43, R18, !PT ;  /* 0x000000122b0d7209 */ /* 0x000fe20007800000 */
[--C-:B------:R-:W-:Y:S01]  /*2100*/  FFMA R24, R24, UR6, -R12.reuse ;  /* 0x0000000618187c23 */ /* 0x100fe2000800080c */
[--C-:B------:R-:W-:Y:S01]  /*2110*/  FFMA R15, R25, UR6, -R12.reuse ;  /* 0x00000006190f7c23 */ /* 0x100fe2000800080c */
[--C-:B------:R-:W-:Y:S01]  /*2120*/  FFMA R36, R36, UR6, -R12.reuse ;  /* 0x0000000624247c23 */ /* 0x100fe2000800080c */
[----:B------:R-:W-:Y:S01]  /*2130*/  FMNMX R18, R46, R13, !PT ;  /* 0x0000000d2e127209 */ /* 0x000fe20007800000 */
[--C-:B------:R-:W-:Y:S01]  /*2140*/  FFMA R17, R28, UR6, -R12.reuse ;  /* 0x000000061c117c23 */ /* 0x100fe2000800080c */
[----:B------:R-:W-:Y:S01]  /*2150*/  FSETP.GEU.AND P5, PT, R24, -126, PT ;  /* 0xc2fc00001800780b */ /* 0x000fe20003fae000 */
        /* <DEDUP_REMOVED lines=12> */
[----:B------:R-:W-:Y:S01]  /*2220*/  @!P5 FMUL R24, R24, 0.5 ;  /* 0x3f0000001818d820 */ /* 0x000fe20000400000 */
[----:B------:R-:W-:Y:S01]  /*2230*/  FMNMX R18, R54, R13, !PT ;  /* 0x0000000d36127209 */ /* 0x000fe20007800000 */
[--C-:B------:R-:W-:Y:S01]  /*2240*/  FFMA R45, R45, UR6, -R12.reuse ;  /* 0x000000062d2d7c23 */ /* 0x100fe2000800080c */
[----:B------:R-:W-:Y:S01]  /*2250*/  FSETP.GEU.AND P1, PT, R21, -126, PT ;  /* 0xc2fc00001500780b */ /* 0x000fe20003f2e000 */
[----:B------:R-:W-:Y:S01]  /*2260*/  @!P2 FMUL R15, R15, 0.5 ;  /* 0x3f0000000f0fa820 */ /* 0x000fe20000400000 */
[----:B------:R-:W-:Y:S01]  /*2270*/  FMNMX R13, R55, R18, !PT ;  /* 0x00000012370d7209 */ /* 0x000fe20007800000 */
[----:B------:R-:W1:Y:S01]  /*2280*/  MUFU.EX2 R24, R24 ;  /* 0x0000001800187308 */ /* 0x000e620000000800 */
[----:B------:R-:W-:Y:S01]  /*2290*/  FSETP.GEU.AND P3, PT, R28, -126, PT ;  /* 0xc2fc00001c00780b */ /* 0x000fe20003f6e000 */
[----:B------:R-:W-:Y:S01]  /*22a0*/  @!P6 FMUL R17, R17, 0.5 ;  /* 0x3f0000001111e820 */ /* 0x000fe20000400000 */
[--C-:B------:R-:W-:Y:S01]  /*22b0*/  FFMA R33, R48, UR6, -R12.reuse ;  /* 0x0000000630217c23 */ /* 0x100fe2000800080c */
[----:B------:R-:W2:Y:S01]  /*22c0*/  SHFL.BFLY PT, R22, R13, 0x1, 0x1f ;  /* 0x0c201f000d167f89 */ /* 0x000ea200000e0000 */
[--C-:B------:R-:W-:Y:S01]  /*22d0*/  FFMA R40, R49, UR6, -R12.reuse ;  /* 0x0000000631287c23 */ /* 0x100fe2000800080c */
[----:B------:R-:W-:Y:S01]  /*22e0*/  @!P4 FMUL R19, R19, 0.5 ;  /* 0x3f0000001313c820 */ /* 0x000fe20000400000 */
[--C-:B------:R-:W-:Y:S01]  /*22f0*/  FFMA R29, R44, UR6, -R12.reuse ;  /* 0x000000062c1d7c23 */ /* 0x100fe2000800080c */
[----:B------:R-:W3:Y:S01]  /*2300*/  MUFU.EX2 R15, R15 ;  /* 0x0000000f000f7308 */ /* 0x000ee20000000800 */
[--C-:B------:R-:W-:Y:S01]  /*2310*/  FFMA R52, R52, UR6, -R12.reuse ;  /* 0x0000000634347c23 */ /* 0x100fe2000800080c */
[----:B------:R-:W-:Y:S01]  /*2320*/  @!P1 FMUL R21, R21, 0.5 ;  /* 0x3f00000015159820 */ /* 0x000fe20000400000 */
[----:B------:R-:W-:-:S03]  /*2330*/  FFMA R12, R53, UR6, -R12 ;  /* 0x00000006350c7c23 */ /* 0x000fc6000800080c */
[----:B------:R-:W-:Y:S02]  /*2340*/  @!P3 FMUL R28, R28, 0.5 ;  /* 0x3f0000001c1cb820 */ /* 0x000fe40000400000 */
[----:B------:R-:W4:Y:S01]  /*2350*/  MUFU.EX2 R18, R17 ;  /* 0x0000001100127308 */ /* 0x000f220000000800 */
[----:B-1----:R-:W-:Y:S01]  /*2360*/  @!P5 FMUL R24, R24, R24 ;  /* 0x000000181818d220 */ /* 0x002fe20000400000 */
[----:B------:R-:W-:-:S06]  /*2370*/  FSETP.GEU.AND P5, PT, R36, -126, PT ;  /* 0xc2fc00002400780b */ /* 0x000fcc0003fae000 */
[----:B------:R-:W1:Y:S01]  /*2380*/  MUFU.EX2 R19, R19 ;  /* 0x0000001300137308 */ /* 0x000e620000000800 */
[----:B---3--:R-:W-:Y:S01]  /*2390*/  @!P2 FMUL R15, R15, R15 ;  /* 0x0000000f0f0fa220 */ /* 0x008fe20000400000 */
[----:B------:R-:W-:Y:S02]  /*23a0*/  FSETP.GEU.AND P2, PT, R23, -126, PT ;  /* 0xc2fc00001700780b */ /* 0x000fe40003f4e000 */
[----:B--2---:R-:W-:-:S03]  /*23b0*/  FMNMX R13, R13, R22, !PT ;  /* 0x000000160d0d7209 */ /* 0x004fc60007800000 */
[----:B------:R-:W-:Y:S01]  /*23c0*/  @!P5 FMUL R36, R36, 0.5 ;  /* 0x3f0000002424d820 */ /* 0x000fe20000400000 */
[----:B------:R-:W2:Y:S01]  /*23d0*/  MUFU.EX2 R21, R21 ;  /* 0x0000001500157308 */ /* 0x000ea20000000800 */
[----:B------:R-:W3:Y:S01]  /*23e0*/  SHFL.BFLY PT, R32, R13, 0x2, 0x1f ;  /* 0x0c401f000d207f89 */ /* 0x000ee200000e0000 */
[----:B----4-:R-:W-:Y:S01]  /*23f0*/  @!P6 FMUL R18, R18, R18 ;  /* 0x000000121212e220 */ /* 0x010fe20000400000 */
[----:B------:R-:W-:-:S04]  /*2400*/  FSETP.GEU.AND P6, PT, R25, -126, PT ;  /* 0xc2fc00001900780b */ /* 0x000fc80003fce000 */
[----:B------:R-:W-:Y:S01]  /*2410*/  @!P2 FMUL R23, R23, 0.5 ;  /* 0x3f0000001717a820 */ /* 0x000fe20000400000 */
[----:B------:R-:W4:Y:S01]  /*2420*/  MUFU.EX2 R22, R36 ;  /* 0x0000002400167308 */ /* 0x000f220000000800 */
[----:B-1----:R-:W-:Y:S01]  /*2430*/  @!P4 FMUL R19, R19, R19 ;  /* 0x000000131313c220 */ /* 0x002fe20000400000 */
[----:B------:R-:W-:-:S06]  /*2440*/  FSETP.GEU.AND P4, PT, R41, -126, PT ;  /* 0xc2fc00002900780b */ /* 0x000fcc0003f8e000 */
[----:B------:R-:W1:Y:S01]  /*2450*/  MUFU.EX2 R23, R23 ;  /* 0x0000001700177308 */ /* 0x000e620000000800 */
[----:B--2---:R-:W-:Y:S01]  /*2460*/  @!P1 FMUL R21, R21, R21 ;  /* 0x0000001515159220 */ /* 0x004fe20000400000 */
[----:B------:R-:W-:Y:S01]  /*2470*/  FSETP.GEU.AND P1, PT, R45, -126, PT ;  /* 0xc2fc00002d00780b */ /* 0x000fe20003f2e000 */
[----:B------:R-:W-:-:S04]  /*2480*/  @!P6 FMUL R25, R25, 0.5 ;  /* 0x3f0000001919e820 */ /* 0x000fc80000400000 */
[----:B------:R-:W-:Y:S01]  /*2490*/  @!P4 FMUL R41, R41, 0.5 ;  /* 0x3f0000002929c820 */ /* 0x000fe20000400000 */
[----:B------:R-:W2:Y:S01]  /*24a0*/  MUFU.EX2 R28, R28 ;  /* 0x0000001c001c7308 */ /* 0x000ea20000000800 */
[----:B---3--:R-:W-:Y:S01]  /*24b0*/  FMNMX R17, R13, R32, !PT ;  /* 0x000000200d117209 */ /* 0x008fe20007800000 */
[----:B----4-:R-:W-:-:S03]  /*24c0*/  @!P5 FMUL R22, R22, R22 ;  /* 0x000000161616d220 */ /* 0x010fc60000400000 */
[----:B------:R-:W-:Y:S02]  /*24d0*/  FSETP.NEU.AND P5, PT, R17, -INF , PT ;  /* 0xff8000001100780b */ /* 0x000fe40003fad000 */
[----:B------:R-:W-:Y:S01]  /*24e0*/  @!P1 FMUL R45, R45, 0.5 ;  /* 0x3f0000002d2d9820 */ /* 0x000fe20000400000 */
[----:B------:R-:W3:Y:S01]  /*24f0*/  MUFU.EX2 R25, R25 ;  /* 0x0000001900197308 */ /* 0x000ee20000000800 */
[----:B-1----:R-:W-:Y:S01]  /*2500*/  @!P2 FMUL R23, R23, R23 ;  /* 0x000000171717a220 */ /* 0x002fe20000400000 */
[----:B------:R-:W-:Y:S02]  /*2510*/  FSEL R13, R17, RZ, P5 ;  /* 0x000000ff110d7208 */ /* 0x000fe40002800000 */
[----:B------:R-:W-:Y:S02]  /*2520*/  FSETP.GEU.AND P2, PT, R33, -126, PT ;  /* 0xc2fc00002100780b */ /* 0x000fe40003f4e000 */
[----:B------:R-:W-:Y:S01]  /*2530*/  FSETP.GEU.AND P5, PT, R40, -126, PT ;  /* 0xc2fc00002800780b */ /* 0x000fe20003fae000 */
[----:B------:R-:W-:Y:S01]  /*2540*/  FMUL R13, R13, UR6 ;  /* 0x000000060d0d7c20 */ /* 0x000fe20008400000 */
[----:B------:R1:W4:Y:S01]  /*2550*/  MUFU.EX2 R32, R41 ;  /* 0x0000002900207308 */ /* 0x0003220000000800 */
[----:B--2---:R-:W-:Y:S01]  /*2560*/  @!P3 FMUL R28, R28, R28 ;  /* 0x0000001c1c1cb220 */ /* 0x004fe20000400000 */
[----:B------:R-:W-:Y:S01]  /*2570*/  FSETP.GEU.AND P3, PT, R29, -126, PT ;  /* 0xc2fc00001d00780b */ /* 0x000fe20003f6e000 */
[--C-:B------:R-:W-:Y:S01]  /*2580*/  FFMA R48, R27, UR6, -R13.reuse ;  /* 0x000000061b307c23 */ /* 0x100fe2000800080d */
[--C-:B------:R-:W-:Y:S01]  /*2590*/  FFMA R30, R30, UR6, -R13.reuse ;  /* 0x000000061e1e7c23 */ /* 0x100fe2000800080d */
[--C-:B------:R-:W-:Y:S01]  /*25a0*/  FFMA R26, R26, UR6, -R13.reuse ;  /* 0x000000061a1a7c23 */ /* 0x100fe2000800080d */
[--C-:B------:R-:W-:Y:S01]  /*25b0*/  FFMA R56, R42, UR6, -R13.reuse ;  /* 0x000000062a387c23 */ /* 0x100fe2000800080d */
[--C-:B------:R-:W-:Y:S01]  /*25c0*/  FFMA R34, R34, UR6, -R13.reuse ;  /* 0x0000000622227c23 */ /* 0x100fe2000800080d */
[----:B------:R-:W2:Y:S01]  /*25d0*/  MUFU.EX2 R36, R45 ;  /* 0x0000002d00247308 */ /* 0x000ea20000000800 */
[----:B------:R-:W-:Y:S01]  /*25e0*/  @!P2 FMUL R33, R33, 0.5 ;  /* 0x3f0000002121a820 */ /* 0x000fe20000400000 */
[--C-:B-1----:R-:W-:Y:S01]  /*25f0*/  FFMA R41, R31, UR6, -R13.reuse ;  /* 0x000000061f297c23 */ /* 0x102fe2000800080d */
[----:B------:R-:W-:Y:S01]  /*2600*/  @!P5 FMUL R40, R40, 0.5 ;  /* 0x3f0000002828d820 */ /* 0x000fe20000400000 */
[----:B---3--:R-:W-:Y:S01]  /*2610*/  @!P6 FMUL R25, R25, R25 ;  /* 0x000000191919e220 */ /* 0x008fe20000400000 */
[----:B------:R-:W-:Y:S01]  /*2620*/  FSETP.GEU.AND P6, PT, R52, -126, PT ;  /* 0xc2fc00003400780b */ /* 0x000fe20003fce000 */
[--C-:B------:R-:W-:Y:S01]  /*2630*/  FFMA R38, R38, UR6, -R13.reuse ;  /* 0x0000000626267c23 */ /* 0x100fe2000800080d */
[----:B------:R-:W-:Y:S01]  /*2640*/  @!P3 FMUL R29, R29, 0.5 ;  /* 0x3f0000001d1db820 */ /* 0x000fe20000400000 */
[----:B------:R-:W1:Y:S01]  /*2650*/  MUFU.EX2 R33, R33 ;  /* 0x0000002100217308 */ /* 0x000e620000000800 */
[----:B----4-:R-:W-:Y:S01]  /*2660*/  @!P4 FMUL R32, R32, R32 ;  /* 0x000000202020c220 */ /* 0x010fe20000400000 */
[----:B------:R-:W-:Y:S01]  /*2670*/  FSETP.GEU.AND P4, PT, R12, -126, PT ;  /* 0xc2fc00000c00780b */ /* 0x000fe20003f8e000 */
[----:B------:R-:W-:-:S05]  /*2680*/  FFMA R51, R51, UR6, -R13 ;  /* 0x0000000633337c23 */ /* 0x000fca000800080d */
[----:B------:R-:W3:Y:S01]  /*2690*/  MUFU.EX2 R40, R40 ;  /* 0x0000002800287308 */ /* 0x000ee20000000800 */
[----:B--2---:R-:W-:Y:S01]  /*26a0*/  @!P1 FMUL R36, R36, R36 ;  /* 0x0000002424249220 */ /* 0x004fe20000400000 */
[----:B------:R-:W-:Y:S01]  /*26b0*/  FSETP.GEU.AND P1, PT, R48, -126, PT ;  /* 0xc2fc00003000780b */ /* 0x000fe20003f2e000 */
[----:B------:R-:W-:-:S04]  /*26c0*/  @!P6 FMUL R52, R52, 0.5 ;  /* 0x3f0000003434e820 */ /* 0x000fc80000400000 */
[----:B------:R-:W-:Y:S01]  /*26d0*/  @!P4 FMUL R12, R12, 0.5 ;  /* 0x3f0000000c0cc820 */ /* 0x000fe20000400000 */
[----:B------:R-:W2:Y:S01]  /*26e0*/  MUFU.EX2 R29, R29 ;  /* 0x0000001d001d7308 */ /* 0x000ea20000000800 */
[----:B-1----:R-:W-:Y:S01]  /*26f0*/  @!P2 FMUL R33, R33, R33 ;  /* 0x000000212121a220 */ /* 0x002fe20000400000 */
[----:B------:R-:W-:-:S05]  /*2700*/  FSETP.GEU.AND P2, PT, R30, -126, PT ;  /* 0xc2fc00001e00780b */ /* 0x000fca0003f4e000 */
[----:B------:R-:W-:Y:S01]  /*2710*/  @!P1 FMUL R48, R48, 0.5 ;  /* 0x3f00000030309820 */ /* 0x000fe20000400000 */
[----:B------:R1:W4:Y:S01]  /*2720*/  MUFU.EX2 R44, R12 ;  /* 0x0000000c002c7308 */ /* 0x0003220000000800 */
[----:B---3--:R-:W-:Y:S01]  /*2730*/  @!P5 FMUL R40, R40, R40 ;  /* 0x000000282828d220 */ /* 0x008fe20000400000 */
[----:B------:R-:W-:-:S03]  /*2740*/  FSETP.GEU.AND P5, PT, R41, -126, PT ;  /* 0xc2fc00002900780b */ /* 0x000fc60003fae000 */
[----:B------:R-:W-:Y:S02]  /*2750*/  FADD R49, R21, R40 ;  /* 0x0000002815317221 */ /* 0x000fe40000000000 */
[----:B------:R-:W-:Y:S01]  /*2760*/  @!P2 FMUL R30, R30, 0.5 ;  /* 0x3f0000001e1ea820 */ /* 0x000fe20000400000 */
[----:B------:R-:W3:Y:S01]  /*2770*/  MUFU.EX2 R27, R52 ;  /* 0x00000034001b7308 */ /* 0x000ee20000000800 */
[----:B--2---:R-:W-:Y:S01]  /*2780*/  @!P3 FMUL R29, R29, R29 ;  /* 0x0000001d1d1db220 */ /* 0x004fe20000400000 */
[----:B------:R-:W-:Y:S01]  /*2790*/  FSETP.GEU.AND P3, PT, R26, -126, PT ;  /* 0xc2fc00001a00780b */ /* 0x000fe20003f6e000 */
[----:B-1----:R-:W-:-:S04]  /*27a0*/  FFMA R12, R35, UR6, -R13 ;  /* 0x00000006230c7c23 */ /* 0x002fc8000800080d */
[----:B------:R-:W-:Y:S01]  /*27b0*/  @!P5 FMUL R41, R41, 0.5 ;  /* 0x3f0000002929d820 */ /* 0x000fe20000400000 */
[----:B------:R-:W1:Y:S01]  /*27c0*/  MUFU.EX2 R48, R48 ;  /* 0x0000003000307308 */ /* 0x000e620000000800 */
[----:B----4-:R-:W-:Y:S01]  /*27d0*/  @!P4 FMUL R44, R44, R44 ;  /* 0x0000002c2c2cc220 */ /* 0x010fe20000400000 */
[----:B------:R-:W-:-:S05]  /*27e0*/  FSETP.GEU.AND P4, PT, R12, -126, PT ;  /* 0xc2fc00000c00780b */ /* 0x000fca0003f8e000 */
[----:B------:R-:W-:Y:S01]  /*27f0*/  @!P3 FMUL R26, R26, 0.5 ;  /* 0x3f0000001a1ab820 */ /* 0x000fe20000400000 */
[----:B------:R2:W4:Y:S01]  /*2800*/  MUFU.EX2 R35, R30 ;  /* 0x0000001e00237308 */ /* 0x0005220000000800 */
[----:B---3--:R-:W-:Y:S01]  /*2810*/  @!P6 FMUL R27, R27, R27 ;  /* 0x0000001b1b1be220 */ /* 0x008fe20000400000 */
[----:B------:R-:W-:-:S03]  /*2820*/  FSETP.GEU.AND P6, PT, R34, -126, PT ;  /* 0xc2fc00002200780b */ /* 0x000fc60003fce000 */
[----:B------:R-:W-:Y:S02]  /*2830*/  FADD R53, R22, R27 ;  /* 0x0000001b16357221 */ /* 0x000fe40000000000 */
[----:B------:R-:W-:Y:S01]  /*2840*/  @!P4 FMUL R12, R12, 0.5 ;  /* 0x3f0000000c0cc820 */ /* 0x000fe20000400000 */
[----:B------:R3:W5:Y:S01]  /*2850*/  MUFU.EX2 R52, R41 ;  /* 0x0000002900347308 */ /* 0x0007620000000800 */
[----:B-1----:R-:W-:Y:S01]  /*2860*/  @!P1 FMUL R48, R48, R48 ;  /* 0x0000003030309220 */ /* 0x002fe20000400000 */
[----:B--2---:R-:W-:-:S05]  /*2870*/  FFMA R30, R46, UR6, -R13 ;  /* 0x000000062e1e7c23 */ /* 0x004fca000800080d */
[----:B------:R-:W-:Y:S01]  /*2880*/  @!P6 FMUL R34, R34, 0.5 ;  /* 0x3f0000002222e820 */ /* 0x000fe20000400000 */
[----:B------:R1:W2:Y:S01]  /*2890*/  MUFU.EX2 R31, R26 ;  /* 0x0000001a001f7308 */ /* 0x0002a20000000800 */
[--C-:B---3--:R-:W-:Y:S01]  /*28a0*/  FFMA R41, R43, UR6, -R13.reuse ;  /* 0x000000062b297c23 */ /* 0x108fe2000800080d */
[----:B----4-:R-:W-:Y:S01]  /*28b0*/  @!P2 FMUL R35, R35, R35 ;  /* 0x000000232323a220 */ /* 0x010fe20000400000 */
[----:B------:R-:W-:Y:S01]  /*28c0*/  FSETP.GEU.AND P2, PT, R56, -126, PT ;  /* 0xc2fc00003800780b */ /* 0x000fe20003f4e000 */
[----:B------:R-:W-:Y:S01]  /*28d0*/  FFMA R43, R47, UR6, -R13 ;  /* 0x000000062f2b7c23 */ /* 0x000fe2000800080d */
[----:B------:R-:W-:Y:S01]  /*28e0*/  FADD R47, R28, R33 ;  /* 0x000000211c2f7221 */ /* 0x000fe20000000000 */
[----:B------:R-:W-:Y:S02]  /*28f0*/  F2FP.F16.F32.PACK_AB R28, R21, R28 ;  /* 0x0000001c151c723e */ /* 0x000fe400000000ff */
[----:B------:R3:W4:Y:S01]  /*2900*/  MUFU.EX2 R42, R12 ;  /* 0x0000000c002a7308 */ /* 0x0007220000000800 */
[----:B-1----:R-:W-:Y:S01]  /*2910*/  FFMA R26, R39, UR6, -R13 ;  /* 0x00000006271a7c23 */ /* 0x002fe2000800080d */
[----:B-----5:R-:W-:Y:S01]  /*2920*/  @!P5 FMUL R52, R52, R52 ;  /* 0x000000343434d220 */ /* 0x020fe20000400000 */
[----:B------:R-:W-:-:S03]  /*2930*/  FSETP.GEU.AND P5, PT, R41, -126, PT ;  /* 0xc2fc00002900780b */ /* 0x000fc60003fae000 */
[----:B------:R-:W-:Y:S02]  /*2940*/  FSETP.GEU.AND P1, PT, R26, -126, PT ;  /* 0xc2fc00001a00780b */ /* 0x000fe40003f2e000 */
[----:B------:R-:W-:Y:S01]  /*2950*/  @!P2 FMUL R56, R56, 0.5 ;  /* 0x3f0000003838a820 */ /* 0x000fe20000400000 */
[----:B--2---:R-:W-:Y:S01]  /*2960*/  @!P3 FMUL R31, R31, R31 ;  /* 0x0000001f1f1fb220 */ /* 0x004fe20000400000 */
[----:B------:R-:W-:Y:S01]  /*2970*/  FSETP.GEU.AND P3, PT, R38, -126, PT ;  /* 0xc2fc00002600780b */ /* 0x000fe20003f6e000 */
[----:B------:R1:W2:Y:S01]  /*2980*/  MUFU.EX2 R37, R34 ;  /* 0x0000002200257308 */ /* 0x0002a20000000800 */
[----:B---3--:R-:W-:-:S04]  /*2990*/  FFMA R12, R50, UR6, -R13 ;  /* 0x00000006320c7c23 */ /* 0x008fc8000800080d */
[----:B------:R-:W-:Y:S01]  /*29a0*/  @!P5 FMUL R41, R41, 0.5 ;  /* 0x3f0000002929d820 */ /* 0x000fe20000400000 */
[----:B----4-:R-:W-:Y:S01]  /*29b0*/  @!P4 FMUL R42, R42, R42 ;  /* 0x0000002a2a2ac220 */ /* 0x010fe20000400000 */
[----:B------:R-:W-:Y:S01]  /*29c0*/  FSETP.GEU.AND P4, PT, R43, -126, PT ;  /* 0xc2fc00002b00780b */ /* 0x000fe20003f8e000 */
[----:B------:R-:W-:Y:S01]  /*29d0*/  @!P1 FMUL R26, R26, 0.5 ;  /* 0x3f0000001a1a9820 */ /* 0x000fe20000400000 */
[----:B------:R-:W3:Y:S01]  /*29e0*/  MUFU.EX2 R56, R56 ;  /* 0x0000003800387308 */ /* 0x000ee20000000800 */
[----:B-1----:R-:W-:Y:S02]  /*29f0*/  FADD R34, R18, R29 ;  /* 0x0000001d12227221 */ /* 0x002fe40000000000 */
[----:B------:R-:W-:Y:S02]  /*2a00*/  @!P3 FMUL R38, R38, 0.5 ;  /* 0x3f0000002626b820 */ /* 0x000fe40000400000 */
[----:B------:R-:W-:-:S03]  /*2a10*/  FADD R53, R34, R53 ;  /* 0x0000003522357221 */ /* 0x000fc60000000000 */
[----:B------:R1:W4:Y:S01]  /*2a20*/  MUFU.EX2 R46, R26 ;  /* 0x0000001a002e7308 */ /* 0x0003220000000800 */
[----:B--2---:R-:W-:Y:S01]  /*2a30*/  @!P6 FMUL R37, R37, R37 ;  /* 0x000000252525e220 */ /* 0x004fe20000400000 */
[----:B------:R-:W-:Y:S01]  /*2a40*/  FSETP.GEU.AND P6, PT, R30, -126, PT ;  /* 0xc2fc00001e00780b */ /* 0x000fe20003fce000 */
[----:B------:R-:W-:-:S05]  /*2a50*/  @!P4 FMUL R43, R43, 0.5 ;  /* 0x3f0000002b2bc820 */ /* 0x000fca0000400000 */
[----:B------:R2:W5:Y:S01]  /*2a60*/  MUFU.EX2 R39, R38 ;  /* 0x0000002600277308 */ /* 0x0005620000000800 */
[--C-:B-1----:R-:W-:Y:S01]  /*2a70*/  FFMA R26, R54, UR6, -R13.reuse ;  /* 0x00000006361a7c23 */ /* 0x102fe2000800080d */
[----:B------:R-:W-:Y:S01]  /*2a80*/  FFMA R13, R55, UR6, -R13 ;  /* 0x00000006370d7c23 */ /* 0x000fe2000800080d */
[----:B---3--:R-:W-:Y:S01]  /*2a90*/  @!P2 FMUL R56, R56, R56 ;  /* 0x000000383838a220 */ /* 0x008fe20000400000 */
[----:B------:R-:W-:Y:S02]  /*2aa0*/  FADD R55, R23, R44 ;  /* 0x0000002c17377221 */ /* 0x000fe40000000000 */
[----:B------:R-:W-:Y:S01]  /*2ab0*/  FSETP.GEU.AND P2, PT, R26, -126, PT ;  /* 0xc2fc00001a00780b */ /* 0x000fe20003f4e000 */
[----:B------:R-:W-:Y:S01]  /*2ac0*/  @!P6 FMUL R30, R30, 0.5 ;  /* 0x3f0000001e1ee820 */ /* 0x000fe20000400000 */
[----:B------:R-:W1:Y:S01]  /*2ad0*/  MUFU.EX2 R41, R41 ;  /* 0x0000002900297308 */ /* 0x000e620000000800 */
[----:B----4-:R-:W-:Y:S01]  /*2ae0*/  @!P1 FMUL R46, R46, R46 ;  /* 0x0000002e2e2e9220 */ /* 0x010fe20000400000 */
[----:B------:R-:W-:Y:S01]  /*2af0*/  FSETP.GEU.AND P1, PT, R51, -126, PT ;  /* 0xc2fc00003300780b */ /* 0x000fe20003f2e000 */
[----:B--2---:R-:W-:-:S04]  /*2b00*/  FADD R38, R19, R36 ;  /* 0x0000002413267221 */ /* 0x004fc80000000000 */
[----:B------:R-:W-:Y:S01]  /*2b10*/  FADD R55, R38, R55 ;  /* 0x0000003726377221 */ /* 0x000fe20000000000 */
[----:B------:R2:W3:Y:S01]  /*2b20*/  MUFU.EX2 R50, R30 ;  /* 0x0000001e00327308 */ /* 0x0004e20000000800 */
[----:B-----5:R-:W-:Y:S01]  /*2b30*/  @!P3 FMUL R39, R39, R39 ;  /* 0x000000272727b220 */ /* 0x020fe20000400000 */
[----:B------:R-:W-:Y:S01]  /*2b40*/  FSETP.GEU.AND P3, PT, R12, -126, PT ;  /* 0xc2fc00000c00780b */ /* 0x000fe20003f6e000 */
[----:B------:R-:W-:-:S04]  /*2b50*/  @!P2 FMUL R26, R26, 0.5 ;  /* 0x3f0000001a1aa820 */ /* 0x000fc80000400000 */
[----:B------:R-:W-:Y:S01]  /*2b60*/  @!P1 FMUL R51, R51, 0.5 ;  /* 0x3f00000033339820 */ /* 0x000fe20000400000 */
[----:B------:R-:W4:Y:S01]  /*2b70*/  MUFU.EX2 R43, R43 ;  /* 0x0000002b002b7308 */ /* 0x000f220000000800 */
[----:B-1----:R-:W-:Y:S01]  /*2b80*/  @!P5 FMUL R41, R41, R41 ;  /* 0x000000292929d220 */ /* 0x002fe20000400000 */
[----:B------:R-:W-:Y:S01]  /*2b90*/  FSETP.GEU.AND P5, PT, R13, -126, PT ;  /* 0xc2fc00000d00780b */ /* 0x000fe20003fae000 */
[----:B--2---:R-:W-:Y:S01]  /*2ba0*/  FADD R30, R24, R25 ;  /* 0x00000019181e7221 */ /* 0x004fe20000000000 */
[----:B------:R-:W-:-:S03]  /*2bb0*/  F2FP.F16.F32.PACK_AB R24, R15, R24 ;  /* 0x000000180f18723e */ /* 0x000fc600000000ff */
[----:B------:R-:W-:Y:S01]  /*2bc0*/  @!P3 FMUL R12, R12, 0.5 ;  /* 0x3f0000000c0cb820 */ /* 0x000fe20000400000 */
[----:B------:R-:W1:Y:S01]  /*2bd0*/  MUFU.EX2 R51, R51 ;  /* 0x0000003300337308 */ /* 0x000e620000000800 */
[----:B---3--:R-:W-:Y:S01]  /*2be0*/  @!P6 FMUL R50, R50, R50 ;  /* 0x000000323232e220 */ /* 0x008fe20000400000 */
[----:B------:R-:W-:-:S03]  /*2bf0*/  FADD R30, R30, R47 ;  /* 0x0000002f1e1e7221 */ /* 0x000fc60000000000 */
[----:B------:R-:W-:Y:S01]  /*2c00*/  FADD R34, R35, R50 ;  /* 0x0000003223227221 */ /* 0x000fe20000000000 */
[----:B------:R-:W-:Y:S01]  /*2c10*/  FADD R30, R30, R53 ;  /* 0x000000351e1e7221 */ /* 0x000fe20000000000 */
[----:B------:R-:W-:Y:S01]  /*2c20*/  @!P5 FMUL R13, R13, 0.5 ;  /* 0x3f0000000d0dd820 */ /* 0x000fe20000400000 */
[----:B------:R2:W3:Y:S01]  /*2c30*/  MUFU.EX2 R54, R12 ;  /* 0x0000000c00367308 */ /* 0x0004e20000000800 */
[----:B----4-:R-:W-:-:S04]  /*2c40*/  @!P4 FMUL R43, R43, R43 ;  /* 0x0000002b2b2bc220 */ /* 0x010fc80000400000 */
[----:B------:R-:W-:-:S03]  /*2c50*/  FADD R38, R52, R43 ;  /* 0x0000002b34267221 */ /* 0x000fc60000000000 */
[----:B------:R4:W5:Y:S01]  /*2c60*/  MUFU.EX2 R58, R26 ;  /* 0x0000001a003a7308 */ /* 0x0009620000000800 */
[----:B--2---:R-:W-:Y:S01]  /*2c70*/  FADD R12, R15, R32 ;  /* 0x000000200f0c7221 */ /* 0x004fe20000000000 */
[----:B-1----:R-:W-:Y:S01]  /*2c80*/  @!P1 FMUL R51, R51, R51 ;  /* 0x0000003333339220 */ /* 0x002fe20000400000 */
[----:B------:R-:W-:Y:S02]  /*2c90*/  F2FP.F16.F32.PACK_AB R32, R32, R25 ;  /* 0x000000192020723e */ /* 0x000fe400000000ff */
[----:B------:R-:W-:Y:S01]  /*2ca0*/  FADD R12, R12, R49 ;  /* 0x000000310c0c7221 */ /* 0x000fe20000000000 */
[----:B------:R-:W-:Y:S01]  /*2cb0*/  FADD R47, R42, R51 ;  /* 0x000000332a2f7221 */ /* 0x000fe20000000000 */
[----:B------:R-:W-:Y:S01]  /*2cc0*/  F2FP.F16.F32.PACK_AB R25, R48, R31 ;  /* 0x0000001f3019723e */ /* 0x000fe200000000ff */
[----:B------:R1:W2:Y:S01]  /*2cd0*/  MUFU.EX2 R45, R13 ;  /* 0x0000000d002d7308 */ /* 0x0002a20000000800 */
[----:B---3--:R-:W-:Y:S01]  /*2ce0*/  @!P3 FMUL R54, R54, R54 ;  /* 0x000000363636b220 */ /* 0x008fe20000400000 */
[----:B----4-:R-:W-:Y:S01]  /*2cf0*/  FADD R26, R48, R41 ;  /* 0x00000029301a7221 */ /* 0x010fe20000000000 */
[----:B------:R-:W-:Y:S01]  /*2d00*/  FADD R55, R12, R55 ;  /* 0x000000370c377221 */ /* 0x000fe20000000000 */
[----:B------:R-:W-:Y:S01]  /*2d10*/  SHF.L.U32 R15, RZ, 0x1f, RZ ;  /* 0x0000001fff0f7819 */ /* 0x000fe200000006ff */
[----:B------:R-:W-:Y:S01]  /*2d20*/  FADD R60, R37, R54 ;  /* 0x00000036253c7221 */ /* 0x000fe20000000000 */
[----:B------:R-:W-:Y:S01]  /*2d30*/  FADD R26, R26, R47 ;  /* 0x0000002f1a1a7221 */ /* 0x000fe20000000000 */
[----:B-----5:R-:W-:Y:S01]  /*2d40*/  @!P2 FMUL R58, R58, R58 ;  /* 0x0000003a3a3aa220 */ /* 0x020fe20000400000 */
[----:B-1----:R-:W-:Y:S01]  /*2d50*/  FADD R13, R31, R56 ;  /* 0x000000381f0d7221 */ /* 0x002fe20000000000 */
[----:B------:R-:W-:-:S02]  /*2d60*/  F2FP.F16.F32.PACK_AB R31, R46, R39 ;  /* 0x000000272e1f723e */ /* 0x000fc400000000ff */
[----:B------:R-:W-:Y:S01]  /*2d70*/  FADD R49, R39, R58 ;  /* 0x0000003a27317221 */ /* 0x000fe20000000000 */
[----:B------:R-:W-:Y:S01]  /*2d80*/  FADD R13, R13, R60 ;  /* 0x0000003c0d0d7221 */ /* 0x000fe20000000000 */
[----:B--2---:R-:W-:Y:S02]  /*2d90*/  @!P5 FMUL R45, R45, R45 ;  /* 0x0000002d2d2dd220 */ /* 0x004fe40000400000 */
[----:B------:R-:W-:Y:S02]  /*2da0*/  FADD R34, R34, R49 ;  /* 0x0000003122227221 */ /* 0x000fe40000000000 */
[----:B------:R-:W-:Y:S02]  /*2db0*/  FADD R57, R46, R45 ;  /* 0x0000002d2e397221 */ /* 0x000fe40000000000 */
[----:B------:R-:W-:Y:S01]  /*2dc0*/  FADD R34, R13, R34 ;  /* 0x000000220d227221 */ /* 0x000fe20000000000 */
[----:B------:R-:W-:Y:S01]  /*2dd0*/  FADD R13, R30, R55 ;  /* 0x000000371e0d7221 */ /* 0x000fe20000000000 */
[----:B------:R-:W-:Y:S01]  /*2de0*/  F2FP.F16.F32.PACK_AB R30, R23, R22 ;  /* 0x00000016171e723e */ /* 0x000fe200000000ff */
[----:B------:R-:W-:Y:S01]  /*2df0*/  FADD R57, R38, R57 ;  /* 0x0000003926397221 */ /* 0x000fe20000000000 */
[----:B------:R-:W-:-:S02]  /*2e00*/  F2FP.F16.F32.PACK_AB R38, R44, R27 ;  /* 0x0000001b2c26723e */ /* 0x000fc400000000ff */
[----:B------:R-:W-:Y:S01]  /*2e10*/  F2FP.F16.F32.PACK_AB R27, R52, R35 ;  /* 0x00000023341b723e */ /* 0x000fe200000000ff */
[----:B------:R-:W-:Y:S01]  /*2e20*/  FADD R57, R26, R57 ;  /* 0x000000391a397221 */ /* 0x000fe20000000000 */
[----:B------:R-:W-:Y:S01]  /*2e30*/  F2FP.F16.F32.PACK_AB R26, R19, R18 ;  /* 0x00000012131a723e */ /* 0x000fe200000000ff */
[----:B------:R-:W-:Y:S01]  /*2e40*/  IMAD.MOV.U32 R19, RZ, RZ, 0x2 ;  /* 0x00000002ff137424 */ /* 0x000fe200078e00ff */
[----:B------:R-:W-:Y:S01]  /*2e50*/  F2FP.F16.F32.PACK_AB R35, R43, R50 ;  /* 0x000000322b23723e */ /* 0x000fe200000000ff */
[----:B------:R-:W-:Y:S01]  /*2e60*/  FADD R12, R34, R57 ;  /* 0x00000039220c7221 */ /* 0x000fe20000000000 */
[----:B------:R-:W-:Y:S02]  /*2e70*/  F2FP.F16.F32.PACK_AB R34, R36, R29 ;  /* 0x0000001d2422723e */ /* 0x000fe400000000ff */
[----:B------:R-:W-:Y:S02]  /*2e80*/  F2FP.F16.F32.PACK_AB R36, R40, R33 ;  /* 0x000000212824723e */ /* 0x000fe400000000ff */
[----:B------:R-:W-:-:S02]  /*2e90*/  F2FP.F16.F32.PACK_AB R29, R42, R37 ;  /* 0x000000252a1d723e */ /* 0x000fc400000000ff */
[----:B------:R-:W-:Y:S02]  /*2ea0*/  F2FP.F16.F32.PACK_AB R33, R41, R56 ;  /* 0x000000382921723e */ /* 0x000fe400000000ff */
[----:B------:R-:W-:Y:S02]  /*2eb0*/  F2FP.F16.F32.PACK_AB R37, R51, R54 ;  /* 0x000000363325723e */ /* 0x000fe400000000ff */
[----:B------:R-:W-:-:S07]  /*2ec0*/  F2FP.F16.F32.PACK_AB R39, R45, R58 ;  /* 0x0000003a2d27723e */ /* 0x000fce00000000ff */
.L_x_23:
[----:B-1----:R1:W2:Y:S02]  /*2ed0*/  SYNCS.PHASECHK.TRANS64.TRYWAIT P1, [R2+URZ+0x7808], R15 ;  /* 0x0078080f020075a7 */ /* 0x0022a4000802017f */
[----:B--2---:R-:W-:Y:S05]  /*2ee0*/  @!P1 NANOSLEEP.SYNCS 0x989680 ;  /* 0x009896800000995d */ /* 0x004fea0003900000 */
[----:B------:R-:W2:Y:S02]  /*2ef0*/  @!P1 SYNCS.PHASECHK.TRANS64 P1, [R2+URZ+0x7808], R15 ;  /* 0x0078080f020095a7 */ /* 0x000ea4000802007f */
[----:B--2---:R-:W-:Y:S05]  /*2f00*/  @!P1 BRA `(.L_x_23) ;  /* 0xfffffffc00f09947 */ /* 0x004fea000383ffff */
[----:B------:R-:W-:Y:S01]  /*2f10*/  UIADD3 UR6, UR15, 0x180, URZ ;  /* 0x000001800f067890 */ /* 0x000fe2000fffe03f */
[----:B------:R-:W-:Y:S01]  /*2f20*/  WARPGROUP.ARRIVE ;  /* 0x00000000000079c5 */ /* 0x000fe20000000000 */
[----:B------:R-:W-:Y:S01]  /*2f30*/  UMOV UR7, 0xc0000010 ;  /* 0xc000001000077882 */ /* 0x000fe20000000000 */
[----:B------:R-:W-:Y:S01]  /*2f40*/  UIADD3 UR8, UR15, 0x200, URZ ;  /* 0x000002000f087890 */ /* 0x000fe2000fffe03f */
[----:B------:R-:W-:Y:S01]  /*2f50*/  ISETP.GE.AND P1, PT, R20, 0x3, PT ;  /* 0x000000031400780c */ /* 0x000fe20003f26270 */
[----:B------:R-:W-:Y:S01]  /*2f60*/  UIADD3 UR10, UR15, 0x280, URZ ;  /* 0x000002800f0a7890 */ /* 0x000fe2000fffe03f */
[----:B-1----:R-:W-:Y:S01]  /*2f70*/  VIADD R15, R2, 0x7820 ;  /* 0x00007820020f7836 */ /* 0x002fe20000000000 */
[----:B------:R-:W-:Y:S01]  /*2f80*/  UMOV UR11, 0xc0000010 ;  /* 0xc0000010000b7882 */ /* 0x000fe20000000000 */
[----:B------:R-:W-:Y:S01]  /*2f90*/  VIADD R14, R14, 0x40 ;  /* 0x000000400e0e7836 */ /* 0x000fe20000000000 */
[----:B------:R-:W-:Y:S01]  /*2fa0*/  HGMMA.64x16x16.F32 R72, R24, gdesc[UR4].tnspB, RZ, !UPT, gsb0 ;  /* 0x4020000418487df0 */ /* 0x000fe2000c0008ff */
[----:B------:R-:W-:Y:S01]  /*2fb0*/  UMOV UR6, UR8 ;  /* 0x0000000800067c82 */ /* 0x000fe20008000000 */
[----:B------:R-:W-:Y:S01]  /*2fc0*/  UMOV UR7, 0xc0000010 ;  /* 0xc000001000077882 */ /* 0x000fe20000000000 */
[----:B------:R-:W-:Y:S01]  /*2fd0*/  UIADD3 UR8, UR15, 0x220, URZ ;  /* 0x000002200f087890 */ /* 0x000fe2000fffe03f */
[----:B------:R-:W-:Y:S01]  /*2fe0*/  PRMT R18, RZ, 0x654, R15 ;  /* 0x00000654ff127816 */ /* 0x000fe2000000000f */
[----:B------:R-:W-:Y:S01]  /*2ff0*/  VIADD R20, R20, 0xffffffff ;  /* 0xffffffff14147836 */ /* 0x000fe20000000000 */
[----:B------:R-:W-:-:S02]  /*3000*/  WARPGROUP.DEPBAR.LE gsb0, 0x0 ;  /* 0x00008000000079c5 */ /* 0x000fc40000010000 */
[----:B------:R-:W-:-:S06]  /*3010*/  WARPGROUP.ARRIVE ;  /* 0x00000000000079c5 */ /* 0x000fcc0000000000 */
[----:B------:R-:W-:Y:S01]  /*3020*/  HGMMA.64x16x16.F32 R64, R24, gdesc[UR4].tnspB, RZ, !UPT, gsb0 ;  /* 0x4020000418407df0 */ /* 0x000fe2000c0008ff */
[----:B------:R-:W-:Y:S01]  /*3030*/  UIADD3 UR6, UR15, 0x1a0, URZ ;  /* 0x000001a00f067890 */ /* 0x000fe2000fffe03f */
[----:B------:R-:W-:Y:S01]  /*3040*/  UMOV UR7, 0xc0000010 ;  /* 0xc000001000077882 */ /* 0x000fe20000000000 */
[----:B------:R-:W-:Y:S02]  /*3050*/  WARPGROUP.DEPBAR.LE gsb0, 0x0 ;  /* 0x00008000000079c5 */ /* 0x000fe40000010000 */
[----:B------:R-:W-:-:S06]  /*3060*/  WARPGROUP.ARRIVE ;  /* 0x00000000000079c5 */ /* 0x000fcc0000000000 */
[----:B------:R-:W-:Y:S01]  /*3070*/  HGMMA.64x16x16.F32 R56, R24, gdesc[UR8].tnspB, RZ, !UPT, gsb0 ;  /* 0x4020000818387df0 */ /* 0x000fe2000c0008ff */
[----:B------:R-:W-:Y:S01]  /*3080*/  UIADD3 UR10, UR15, 0x2a0, URZ ;  /* 0x000002a00f0a7890 */ /* 0x000fe2000fffe03f */
[----:B------:R-:W-:Y:S01]  /*3090*/  UMOV UR11, 0xc0000010 ;  /* 0xc0000010000b7882 */ /* 0x000fe20000000000 */
[----:B------:R-:W-:Y:S02]  /*30a0*/  WARPGROUP.DEPBAR.LE gsb0, 0x0 ;  /* 0x00008000000079c5 */ /* 0x000fe40000010000 */
[----:B------:R-:W-:-:S06]  /*30b0*/  WARPGROUP.ARRIVE ;  /* 0x00000000000079c5 */ /* 0x000fcc0000000000 */
[----:B------:R-:W-:Y:S01]  /*30c0*/  HGMMA.64x16x16.F32 R72, R28, gdesc[UR4].tnspB, R72, gsb0 ;  /* 0x402000041c487df0 */ /* 0x000fe20008000848 */
[----:B------:R-:W-:Y:S01]  /*30d0*/  UMOV UR6, UR8 ;  /* 0x0000000800067c82 */ /* 0x000fe20008000000 */
[----:B------:R-:W-:Y:S01]  /*30e0*/  UMOV UR7, 0xc0000010 ;  /* 0xc000001000077882 */ /* 0x000fe20000000000 */
[----:B------:R-:W-:Y:S01]  /*30f0*/  UIADD3 UR8, UR15, 0x240, URZ ;  /* 0x000002400f087890 */ /* 0x000fe2000fffe03f */
[----:B------:R-:W-:Y:S02]  /*3100*/  WARPGROUP.DEPBAR.LE gsb0, 0x0 ;  /* 0x00008000000079c5 */ /* 0x000fe40000010000 */
[----:B------:R-:W-:-:S06]  /*3110*/  WARPGROUP.ARRIVE ;  /* 0x00000000000079c5 */ /* 0x000fcc0000000000 */
[----:B------:R-:W-:Y:S01]  /*3120*/  HGMMA.64x16x16.F32 R64, R28, gdesc[UR4].tnspB, R64, gsb0 ;  /* 0x402000041c407df0 */ /* 0x000fe20008000840 */
[----:B------:R-:W-:Y:S01]  /*3130*/  UIADD3 UR6, UR15, 0x1c0, URZ ;  /* 0x000001c00f067890 */ /* 0x000fe2000fffe03f */
[----:B------:R-:W-:Y:S01]  /*3140*/  UMOV UR7, 0xc0000010 ;  /* 0xc000001000077882 */ /* 0x000fe20000000000 */
        /* <DEDUP_REMOVED lines=26> */
[----:B------:R-:W-:Y:S02]  /*32f0*/  WARPGROUP.DEPBAR.LE gsb0, 0x0 ;  /* 0x00008000000079c5 */ /* 0x000fe40000010000 */
[----:B------:R-:W-:-:S06]  /*3300*/  WARPGROUP.ARRIVE ;  /* 0x00000000000079c5 */ /* 0x000fcc0000000000 */
[----:B------:R-:W-:Y:S03]  /*3310*/  HGMMA.64x16x16.F32 R64, R36, gdesc[UR4].tnspB, R64, gsb0 ;  /* 0x4020000424407df0 */ /* 0x000fe60008000840 */
[----:B------:R-:W-:Y:S02]  /*3320*/  WARPGROUP.DEPBAR.LE gsb0, 0x0 ;  /* 0x00008000000079c5 */ /* 0x000fe40000010000 */
[----:B------:R-:W-:-:S06]  /*3330*/  WARPGROUP.ARRIVE ;  /* 0x00000000000079c5 */ /* 0x000fcc0000000000 */
[----:B------:R-:W-:Y:S03]  /*3340*/  HGMMA.64x16x16.F32 R56, R36, gdesc[UR8].tnspB, R56, gsb0 ;  /* 0x4020000824387df0 */ /* 0x000fe60008000838 */
[----:B------:R-:W-:Y:S02]  /*3350*/  WARPGROUP.DEPBAR.LE gsb0, 0x0 ;  /* 0x00008000000079c5 */ /* 0x000fe40000010000 */
[----:B------:R1:W-:Y:S01]  /*3360*/  SYNCS.ARRIVE.TRANS64.RED.A1T0 RZ, [R18+URZ], RZ ;  /* 0x000000ff12ff79a7 */ /* 0x0003e2000810043f */
[----:B------:R-:W-:Y:S05]  /*3370*/  @!P1 BRA `(.L_x_24) ;  /* 0x0000002000509947 */ /* 0x000fea0003800000 */
[----:B-1----:R-:W1:Y:S01]  /*3380*/  S2R R18, SR_TID.X ;  /* 0x0000000000127919 */ /* 0x002e620000002100 */
[----:B------:R-:W-:Y:S01]  /*3390*/  MOV R23, R16 ;  /* 0x0000001000177202 */ /* 0x000fe20000000f00 */
[----:B------:R-:W-:Y:S01]  /*33a0*/  IMAD.MOV.U32 R21, RZ, RZ, R17 ;  /* 0x000000ffff157224 */ /* 0x000fe200078e0011 */
[----:B------:R-:W-:Y:S01]  /*33b0*/  ULDC.64 UR22, c[0x0][0x198] ;  /* 0x0000660000167ab9 */ /* 0x000fe20000000a00 */
[----:B------:R-:W-:Y:S02]  /*33c0*/  IMAD.MOV.U32 R19, RZ, RZ, 0x2 ;  /* 0x00000002ff137424 */ /* 0x000fe400078e00ff */
[----:B------:R-:W-:Y:S02]  /*33d0*/  IMAD.MOV.U32 R10, RZ, RZ, 0x1 ;  /* 0x00000001ff0a7424 */ /* 0x000fe400078e00ff */
[----:B------:R-:W-:Y:S01]  /*33e0*/  IMAD.MOV.U32 R9, RZ, RZ, RZ ;  /* 0x000000ffff097224 */ /* 0x000fe200078e00ff */
[----:B-1----:R-:W-:-:S07]  /*33f0*/  LOP3.LUT R18, R18, 0x1f, RZ, 0xc0, !PT ;  /* 0x0000001f12127812 */ /* 0x002fce00078ec0ff */
.L_x_36:
[C---:B------:R-:W-:Y:S01]  /*3400*/  ISETP.GT.AND P1, PT, R20.reuse, 0x2, PT ;  /* 0x000000021400780c */ /* 0x040fe20003f24270 */
[----:B------:R-:W-:Y:S01]  /*3410*/  IMAD R17, R19, 0x8, R2 ;  /* 0x0000000813117824 */ /* 0x000fe200078e0202 */
[----:B------:R-:W-:Y:S02]  /*3420*/  IADD3 R20, R20, -0x1, RZ ;  /* 0xffffffff14147810 */ /* 0x000fe40007ffe0ff */
[----:B------:R-:W-:-:S09]  /*3430*/  SHF.L.U32 R16, R9, 0x1f, RZ ;  /* 0x0000001f09107819 */ /* 0x000fd200000006ff */
.L_x_25:
[----:B-1----:R1:W2:Y:S02]  /*3440*/  SYNCS.PHASECHK.TRANS64.TRYWAIT P2, [R17+URZ+0x7800], R16 ;  /* 0x00780010110075a7 */ /* 0x0022a4000804017f */
[----:B--2---:R-:W-:Y:S05]  /*3450*/  @!P2 NANOSLEEP.SYNCS 0x989680 ;  /* 0x009896800000a95d */ /* 0x004fea0003900000 */
[----:B------:R-:W2:Y:S02]  /*3460*/  @!P2 SYNCS.PHASECHK.TRANS64 P2, [R17+URZ+0x7800], R16 ;  /* 0x007800101100a5a7 */ /* 0x000ea4000804007f */
[----:B--2---:R-:W-:Y:S05]  /*3470*/  @!P2 BRA `(.L_x_25) ;  /* 0xfffffffc00f0a947 */ /* 0x004fea000383ffff */
[----:B------:R-:W-:Y:S05]  /*3480*/  WARPSYNC.ALL ;  /* 0x0000000000007948 */ /* 0x000fea0003800000 */
[----:B------:R-:W-:Y:S01]  /*3490*/  R2UR UR46, R19 ;  /* 0x00000000132e72ca */ /* 0x000fe200000e0000 */
[----:B------:R-:W-:Y:S01]  /*34a0*/  WARPGROUP.ARRIVE ;  /* 0x00000000000079c5 */ /* 0x000fe20000000000 */
[----:B------:R-:W-:Y:S01]  /*34b0*/  UMOV UR47, 0xc0000010 ;  /* 0xc0000010002f7882 */ /* 0x000fe20000000000 */
[----:B------:R-:W-:Y:S01]  /*34c0*/  UMOV UR43, 0xc0000010 ;  /* 0xc0000010002b7882 */ /* 0x000fe20000000000 */
[----:B------:R-:W-:Y:S01]  /*34d0*/  UMOV UR7, 0xc0000010 ;  /* 0xc000001000077882 */ /* 0x000fe20000000000 */
[----:B------:R-:W-:-:S08]  /*34e0*/  ISETP.NE.AND P2, PT, R7, RZ, PT ;  /* 0x000000ff0700720c */ /* 0x000fd00003f45270 */
[----:B------:R-:W-:-:S04]  /*34f0*/  UIMAD UR46, UR46, 0x180, UR14 ;  /* 0x000001802e2e78a4 */ /* 0x000fc8000f8e020e */
[----:B------:R-:W-:Y:S02]  /*3500*/  UIADD3 UR42, UR46, 0x80, URZ ;  /* 0x000000802e2a7890 */ /* 0x000fe4000fffe03f */
[----:B------:R-:W-:-:S03]  /*3510*/  UIADD3 UR6, UR46, 0x100, URZ ;  /* 0x000001002e067890 */ /* 0x000fc6000fffe03f */
[----:B------:R-:W-:Y:S03]  /*3520*/  HGMMA.64x64x16.F32 R24, gdesc[UR44], RZ, !UPT, gsb0 ;  /* 0x00e000002c1879f0 */ /* 0x000fe6000c0008ff */
[----:B------:R-:W-:Y:S02]  /*3530*/  WARPGROUP.DEPBAR.LE gsb0, 0x0 ;  /* 0x00008000000079c5 */ /* 0x000fe40000010000 */
[----:B------:R-:W-:-:S06]  /*3540*/  WARPGROUP.ARRIVE ;  /* 0x00000000000079c5 */ /* 0x000fcc0000000000 */
[----:B------:R-:W-:Y:S03]  /*3550*/  HGMMA.64x64x16.F32 R24, gdesc[UR40], R24, gsb0 ;  /* 0x00e00000281879f0 */ /* 0x000fe60008000818 */
[----:B------:R-:W-:Y:S02]  /*3560*/  WARPGROUP.DEPBAR.LE gsb0, 0x0 ;  /* 0x00008000000079c5 */ /* 0x000fe40000010000 */
[----:B------:R-:W-:-:S06]  /*3570*/  WARPGROUP.ARRIVE ;  /* 0x00000000000079c5 */ /* 0x000fcc0000000000 */
[----:B------:R-:W-:Y:S03]  /*3580*/  HGMMA.64x64x16.F32 R24, gdesc[UR4], R24, gsb0 ;  /* 0x00e00000041879f0 */ /* 0x000fe60008000818 */
[----:B------:R-:W-:Y:S02]  /*3590*/  WARPGROUP.DEPBAR.LE gsb0, 0x0 ;  /* 0x00008000000079c5 */ /* 0x000fe40000010000 */
[----:B------:R-:W-:Y:S05]  /*35a0*/  @P2 BRA `(.L_x_26) ;  /* 0x0000000000c42947 */ /* 0x000fea0003800000 */
[----:B------:R-:W-:-:S13]  /*35b0*/  ISETP.LT.OR P3, PT, R5, 0x1, !P0 ;  /* 0x000000010500780c */ /* 0x000fda0004761670 */
[----:B------:R-:W-:Y:S05]  /*35c0*/  @P3 BRA `(.L_x_27) ;  /* 0x0000000000b83947 */ /* 0x000fea0003800000 */
[----:B------:R-:W-:Y:S01]  /*35d0*/  ISETP.NE.AND P4, PT, R8, RZ, PT ;  /* 0x000000ff0800720c */ /* 0x000fe20003f85270 */
[----:B-1----:R-:W-:Y:S01]  /*35e0*/  IMAD R16, R3, 0x8, R2 ;  /* 0x0000000803107824 */ /* 0x002fe200078e0202 */
[----:B------:R-:W-:-:S11]  /*35f0*/  SHF.L.U32 R17, R4, 0x1f, RZ ;  /* 0x0000001f04117819 */ /* 0x000fd600000006ff */
.L_x_28:
        /* <DEDUP_REMOVED lines=10> */
.L_x_29:
[----:B-12---:R-:W-:Y:S01]  /*36a0*/  IMAD R17, R3, 0x1800, R2 ;  /* 0x0000180003117824 */ /* 0x006fe200078e0202 */
[----:B------:R-:W-:Y:S01]  /*36b0*/  R2UR UR35, R6 ;  /* 0x00000000062372ca */ /* 0x000fe200000e0000 */
[----:B------:R-:W-:Y:S01]  /*36c0*/  UIADD3 UR6, UP0, UR22, 0x1f0, URZ ;  /* 0x000001f016067890 */ /* 0x000fe2000ff1e03f */
[----:B------:R-:W-:Y:S01]  /*36d0*/  R2UR UR33, R16 ;  /* 0x00000000102172ca */ /* 0x000fe200000e0000 */
[----:B------:R-:W-:Y:S01]  /*36e0*/  UMOV UR24, 0x0 ;  /* 0x0000000000187882 */ /* 0x000fe20000000000 */
[----:B------:R-:W-:Y:S01]  /*36f0*/  R2UR UR8, R17 ;  /* 0x00000000110872ca */ /* 0x000fe200000e0000 */
[----:B------:R-:W-:Y:S01]  /*3700*/  UIADD3.X UR7, URZ, UR23, URZ, UP0, !UPT ;  /* 0x000000173f077290 */ /* 0x000fe200087fe43f */
[----:B------:R-:W-:Y:S01]  /*3710*/  VIADD R3, R3, 0x1 ;  /* 0x0000000103037836 */ /* 0x000fe20000000000 */
[----:B------:R-:W-:Y:S01]  /*3720*/  UMOV UR25, 0x10000000 ;  /* 0x1000000000197882 */ /* 0x000fe20000000000 */
[----:B------:R-:W-:Y:S01]  /*3730*/  UMOV UR34, URZ ;  /* 0x0000003f00227c82 */ /* 0x000fe20008000000 */
[----:B------:R-:W-:Y:S01]  /*3740*/  UMOV UR18, 0x10 ;  /* 0x0000001000127882 */ /* 0x000fe20000000000 */
[----:B------:R-:W-:Y:S01]  /*3750*/  UMOV UR20, UR36 ;  /* 0x0000002400147c82 */ /* 0x000fe20008000000 */
[----:B------:R-:W-:Y:S01]  /*3760*/  UMOV UR21, UR37 ;  /* 0x0000002500157c82 */ /* 0x000fe20008000000 */
[----:B------:R-:W-:Y:S01]  /*3770*/  UMOV UR10, 0x20 ;  /* 0x00000020000a7882 */ /* 0x000fe20000000000 */
[----:B------:R-:W-:Y:S01]  /*3780*/  USHF.L.U32 UR35, UR35, 0x6, URZ ;  /* 0x0000000623237899 */ /* 0x000fe2000800063f */
[----:B------:R-:W-:Y:S01]  /*3790*/  ISETP.NE.AND P3, PT, R3, 0x4, PT ;  /* 0x000000040300780c */ /* 0x000fe20003f65270 */
[----:B------:R-:W-:-:S02]  /*37a0*/  UIADD3 UR33, UR33, 0x7800, URZ ;  /* 0x0000780021217890 */ /* 0x000fc4000fffe03f */
[----:B------:R-:W-:Y:S01]  /*37b0*/  UIADD3 UR32, UR8, 0x1800, URZ ;  /* 0x0000180008207890 */ /* 0x000fe2000fffe03f */
[----:B------:R-:W-:Y:S01]  /*37c0*/  SEL R17, RZ, 0x1, P3 ;  /* 0x00000001ff117807 */ /* 0x000fe20001800000 */
[----:B------:R-:W-:Y:S01]  /*37d0*/  UIADD3 UR16, UR8, 0x2000, URZ ;  /* 0x0000200008107890 */ /* 0x000fe2000fffe03f */
[----:B------:R-:W-:Y:S01]  /*37e0*/  SEL R3, R3, RZ, P3 ;  /* 0x000000ff03037207 */ /* 0x000fe20001800000 */
[----:B------:R-:W-:Y:S01]  /*37f0*/  UIADD3 UR8, UR8, 0x2800, URZ ;  /* 0x0000280008087890 */ /* 0x000fe2000fffe03f */
[----:B------:R-:W-:Y:S01]  /*3800*/  LOP3.LUT R4, R4, R17, RZ, 0x3c, !PT ;  /* 0x0000001104047212 */ /* 0x000fe200078e3cff */
[----:B------:R-:W-:Y:S01]  /*3810*/  UMOV UR17, UR33 ;  /* 0x0000002100117c82 */ /* 0x000fe20008000000 */
[----:B------:R-:W-:Y:S01]  /*3820*/  UMOV UR19, UR35 ;  /* 0x0000002300137c82 */ /* 0x000fe20008000000 */
[----:B------:R-:W-:Y:S01]  /*3830*/  UMOV UR12, UR36 ;  /* 0x00000024000c7c82 */ /* 0x000fe20008000000 */
[----:B------:R-:W-:Y:S01]  /*3840*/  UMOV UR13, UR37 ;  /* 0x00000025000d7c82 */ /* 0x000fe20008000000 */
[----:B------:R-:W-:Y:S01]  /*3850*/  UMOV UR9, UR33 ;  /* 0x0000002100097c82 */ /* 0x000fe20008000000 */
[----:B------:R-:W-:Y:S01]  /*3860*/  UMOV UR11, UR35 ;  /* 0x00000023000b7c82 */ /* 0x000fe20008000000 */
[----:B------:R2:W-:Y:S01]  /*3870*/  UTMALDG.4D [UR32], [UR6], desc[UR24] ;  /* 0x00001820060075b4 */ /* 0x0005e20008019000 */
[----:B------:R2:W-:Y:S01]  /*3880*/  UTMALDG.4D [UR16], [UR6], desc[UR24] ;  /* 0x00001810060075b4 */ /* 0x0005e20008019000 */
[----:B------:R2:W-:Y:S02]  /*3890*/  UTMALDG.4D [UR8], [UR6], desc[UR24] ;  /* 0x00001808060075b4 */ /* 0x0005e40008019000 */
[----:B--2---:R-:W-:Y:S01]  /*38a0*/  NOP ;  /* 0x0000000000007918 */ /* 0x004fe20000000000 */
.L_x_27:
[----:B------:R-:W-:-:S07]  /*38b0*/  IADD3 R5, R5, -0x1, RZ ;  /* 0xffffffff05057810 */ /* 0x000fce0007ffe0ff */
.L_x_26:
[----:B------:R-:W-:Y:S01]  /*38c0*/  VIADD R19, R19, 0x1 ;  /* 0x0000000113137836 */ /* 0x000fe20000000000 */
[----:B------:R-:W-:Y:S05]  /*38d0*/  WARPSYNC.ALL ;  /* 0x0000000000007948 */ /* 0x000fea0003800000 */
[----:B------:R-:W-:-:S04]  /*38e0*/  ISETP.NE.AND P3, PT, R19, 0x4, PT ;  /* 0x000000041300780c */ /* 0x000fc80003f65270 */
[----:B-1----:R-:W-:Y:S02]  /*38f0*/  SEL R16, RZ, 0x1, P3 ;  /* 0x00000001ff107807 */ /* 0x002fe40001800000 */
[----:B------:R-:W-:Y:S02]  /*3900*/  SEL R19, R19, RZ, P3 ;  /* 0x000000ff13137207 */ /* 0x000fe40001800000 */
[----:B------:R-:W-:Y:S02]  /*3910*/  LOP3.LUT R9, R9, R16, RZ, 0x3c, !PT ;  /* 0x0000001009097212 */ /* 0x000fe400078e3cff */
[----:B------:R-:W-:Y:S01]  /*3920*/  FMNMX R16, R24, R23, !PT ;  /* 0x0000001718107209 */ /* 0x000fe20007800000 */
[----:B------:R-:W-:Y:S01]  /*3930*/  ULDC UR6, c[0x0][0x604] ;  /* 0x0001810000067ab9 */ /* 0x000fe20000000800 */
[----:B------:R-:W-:Y:S01]  /*3940*/  FMNMX R22, R26, R21, !PT ;  /* 0x000000151a167209 */ /* 0x000fe20007800000 */
[----:B------:R-:W-:Y:S01]  /*3950*/  IMAD R86, R19, 0x8, R2 ;  /* 0x0000000813567824 */ /* 0x000fe200078e0202 */
[----:B------:R-:W-:-:S02]  /*3960*/  FMNMX R17, R25, R16, !PT ;  /* 0x0000001019117209 */ /* 0x000fc40007800000 */
[----:B------:R-:W-:Y:S02]  /*3970*/  FMNMX R81, R27, R22, !PT ;  /* 0x000000161b517209 */ /* 0x000fe40007800000 */
[----:B------:R-:W-:Y:S02]  /*3980*/  FMNMX R16, R28, R17, !PT ;  /* 0x000000111c107209 */ /* 0x000fe40007800000 */
[----:B------:R-:W-:Y:S02]  /*3990*/  FMNMX R22, R30, R81, !PT ;  /* 0x000000511e167209 */ /* 0x000fe40007800000 */
[----:B------:R-:W-:Y:S02]  /*39a0*/  FMNMX R17, R29, R16, !PT ;  /* 0x000000101d117209 */ /* 0x000fe40007800000 */
[----:B------:R-:W-:Y:S02]  /*39b0*/  FMNMX R81, R31, R22, !PT ;  /* 0x000000161f517209 */ /* 0x000fe40007800000 */
        /* <DEDUP_REMOVED lines=23> */
[----:B------:R-:W-:-:S03]  /*3b30*/  FMNMX R80, R55, R80, !PT ;  /* 0x0000005037507209 */ /* 0x000fc60007800000 */
[----:B------:R-:W1:Y:S04]  /*3b40*/  SHFL.BFLY PT, R17, R22, 0x1, 0x1f ;  /* 0x0c201f0016117f89 */ /* 0x000e6800000e0000 */
[----:B------:R-:W2:Y:S01]  /*3b50*/  SHFL.BFLY PT, R83, R80, 0x1, 0x1f ;  /* 0x0c201f0050537f89 */ /* 0x000ea200000e0000 */
[----:B-1----:R-:W-:Y:S02]  /*3b60*/  FMNMX R81, R22, R17, !PT ;  /* 0x0000001116517209 */ /* 0x002fe40007800000 */
[----:B--2---:R-:W-:-:S03]  /*3b70*/  FMNMX R83, R80, R83, !PT ;  /* 0x0000005350537209 */ /* 0x004fc60007800000 */
[----:B------:R-:W1:Y:S04]  /*3b80*/  SHFL.BFLY PT, R16, R81, 0x2, 0x1f ;  /* 0x0c401f0051107f89 */ /* 0x000e6800000e0000 */
[----:B------:R-:W2:Y:S01]  /*3b90*/  SHFL.BFLY PT, R82, R83, 0x2, 0x1f ;  /* 0x0c401f0053527f89 */ /* 0x000ea200000e0000 */
[----:B-1----:R-:W-:Y:S01]  /*3ba0*/  FMNMX R16, R81, R16, !PT ;  /* 0x0000001051107209 */ /* 0x002fe20007800000 */
[C---:B------:R-:W-:Y:S02]  /*3bb0*/  IMAD R81, R10.reuse, 0x8, R15 ;  /* 0x000000080a517824 */ /* 0x040fe400078e020f */
[----:B------:R-:W-:Y:S01]  /*3bc0*/  VIADD R10, R10, 0x1 ;  /* 0x000000010a0a7836 */ /* 0x000fe20000000000 */
[----:B--2---:R-:W-:Y:S02]  /*3bd0*/  FMNMX R17, R83, R82, !PT ;  /* 0x0000005253117209 */ /* 0x004fe40007800000 */
[----:B------:R-:W-:-:S02]  /*3be0*/  FSETP.NEU.AND P3, PT, R16, -INF , PT ;  /* 0xff8000001000780b */ /* 0x000fc40003f6d000 */
[C---:B------:R-:W-:Y:S02]  /*3bf0*/  FSETP.NEU.AND P4, PT, R17.reuse, -INF , PT ;  /* 0xff8000001100780b */ /* 0x040fe40003f8d000 */
[----:B------:R-:W-:Y:S02]  /*3c00*/  FSEL R84, R16, RZ, P3 ;  /* 0x000000ff10547208 */ /* 0x000fe40001800000 */
[----:B------:R-:W-:Y:S02]  /*3c10*/  FSEL R82, R17, RZ, P4 ;  /* 0x000000ff11527208 */ /* 0x000fe40002000000 */
[----:B------:R-:W-:Y:S01]  /*3c20*/  PRMT R81, RZ, 0x654, R81 ;  /* 0x00000654ff517816 */ /* 0x000fe20000000051 */
[----:B------:R-:W-:Y:S02]  /*3c30*/  FADD R22, -R84, R23 ;  /* 0x0000001754167221 */ /* 0x000fe40000000100 */
[----:B------:R-:W-:Y:S01]  /*3c40*/  FADD R21, -R82, R21 ;  /* 0x0000001552157221 */ /* 0x000fe20000000100 */
[----:B------:R1:W-:Y:S01]  /*3c50*/  SYNCS.ARRIVE.TRANS64.RED.A1T0 RZ, [R81+URZ], RZ ;  /* 0x000000ff51ff79a7 */ /* 0x0003e2000810043f */
[----:B------:R-:W-:-:S02]  /*3c60*/  FMUL R23, R22, UR6 ;  /* 0x0000000616177c20 */ /* 0x000fc40008400000 */
[----:B------:R-:W-:-:S03]  /*3c70*/  FMUL R80, R21, UR6 ;  /* 0x0000000615507c20 */ /* 0x000fc60008400000 */
[----:B------:R-:W-:Y:S02]  /*3c80*/  FSETP.GEU.AND P3, PT, R23, -126, PT ;  /* 0xc2fc00001700780b */ /* 0x000fe40003f6e000 */
[----:B------:R-:W-:Y:S02]  /*3c90*/  FSETP.GEU.AND P4, PT, R80, -126, PT ;  /* 0xc2fc00005000780b */ /* 0x000fe40003f8e000 */
[----:B-1----:R-:W-:-:S09]  /*3ca0*/  SHF.L.U32 R81, R9, 0x1f, RZ ;  /* 0x0000001f09517819 */ /* 0x002fd200000006ff */
[----:B------:R-:W-:Y:S02]  /*3cb0*/  @!P3 FMUL R23, R23, 0.5 ;  /* 0x3f0000001717b820 */ /* 0x000fe40000400000 */
[----:B------:R-:W-:Y:S02]  /*3cc0*/  @!P4 FMUL R80, R80, 0.5 ;  /* 0x3f0000005050c820 */ /* 0x000fe40000400000 */
[----:B------:R-:W1:Y:S08]  /*3cd0*/  MUFU.EX2 R22, R23 ;  /* 0x0000001700167308 */ /* 0x000e700000000800 */
[----:B------:R-:W2:Y:S01]  /*3ce0*/  MUFU.EX2 R21, R80 ;  /* 0x0000005000157308 */ /* 0x000ea20000000800 */
[----:B-1----:R-:W-:Y:S01]  /*3cf0*/  @!P3 FMUL R22, R22, R22 ;  /* 0x000000161616b220 */ /* 0x002fe20000400000 */
[----:B------:R-:W-:-:S03]  /*3d00*/  ISETP.NE.AND P3, PT, R10, 0x4, PT ;  /* 0x000000040a00780c */ /* 0x000fc60003f65270 */
[-C--:B------:R-:W-:Y:S01]  /*3d10*/  FMUL R72, R72, R22.reuse ;  /* 0x0000001648487220 */ /* 0x080fe20000400000 */
[-C--:B------:R-:W-:Y:S01]  /*3d20*/  FMUL R73, R73, R22.reuse ;  /* 0x0000001649497220 */ /* 0x080fe20000400000 */
[-C--:B------:R-:W-:Y:S01]  /*3d30*/  FMUL R76, R76, R22.reuse ;  /* 0x000000164c4c7220 */ /* 0x080fe20000400000 */
[-C--:B------:R-:W-:Y:S01]  /*3d40*/  FMUL R77, R77, R22.reuse ;  /* 0x000000164d4d7220 */ /* 0x080fe20000400000 */
[----:B--2---:R-:W-:Y:S01]  /*3d50*/  @!P4 FMUL R21, R21, R21 ;  /* 0x000000151515c220 */ /* 0x004fe20000400000 */
[-C--:B------:R-:W-:Y:S01]  /*3d60*/  FMUL R64, R64, R22.reuse ;  /* 0x0000001640407220 */ /* 0x080fe20000400000 */
[-C--:B------:R-:W-:Y:S01]  /*3d70*/  FMUL R65, R65, R22.reuse ;  /* 0x0000001641417220 */ /* 0x080fe20000400000 */
[-C--:B------:R-:W-:Y:S01]  /*3d80*/  FMUL R68, R68, R22.reuse ;  /* 0x0000001644447220 */ /* 0x080fe20000400000 */
[-C--:B------:R-:W-:Y:S01]  /*3d90*/  FMUL R69, R69, R22.reuse ;  /* 0x0000001645457220 */ /* 0x080fe20000400000 */
[-C--:B------:R-:W-:Y:S01]  /*3da0*/  FMUL R56, R56, R22.reuse ;  /* 0x0000001638387220 */ /* 0x080fe20000400000 */
[-C--:B------:R-:W-:Y:S01]  /*3db0*/  FMUL R57, R57, R22.reuse ;  /* 0x0000001639397220 */ /* 0x080fe20000400000 */
[-C--:B------:R-:W-:Y:S01]  /*3dc0*/  FMUL R60, R60, R22.reuse ;  /* 0x000000163c3c7220 */ /* 0x080fe20000400000 */
[----:B------:R-:W-:Y:S01]  /*3dd0*/  FMUL R61, R61, R22 ;  /* 0x000000163d3d7220 */ /* 0x000fe20000400000 */
[-C--:B------:R-:W-:Y:S01]  /*3de0*/  FMUL R74, R74, R21.reuse ;  /* 0x000000154a4a7220 */ /* 0x080fe20000400000 */
        /* <DEDUP_REMOVED lines=10> */
[----:B------:R-:W-:-:S07]  /*3e90*/  FMUL R63, R63, R21 ;  /* 0x000000153f3f7220 */ /* 0x000fce0000400000 */
.L_x_30:
[----:B-1----:R1:W2:Y:S02]  /*3ea0*/  SYNCS.PHASECHK.TRANS64.TRYWAIT P4, [R86+URZ+0x7800], R81 ;  /* 0x00780051560075a7 */ /* 0x0022a4000808017f */
[----:B--2---:R-:W-:Y:S05]  /*3eb0*/  @!P4 NANOSLEEP.SYNCS 0x989680 ;  /* 0x009896800000c95d */ /* 0x004fea0003900000 */
[----:B------:R-:W2:Y:S02]  /*3ec0*/  @!P4 SYNCS.PHASECHK.TRANS64 P4, [R86+URZ+0x7800], R81 ;  /* 0x007800515600c5a7 */ /* 0x000ea4000808007f */
[----:B--2---:R-:W-:Y:S05]  /*3ed0*/  @!P4 BRA `(.L_x_30) ;  /* 0xfffffffc00f0c947 */ /* 0x004fea000383ffff */
[----:B------:R-:W-:Y:S01]  /*3ee0*/  ULDC UR7, c[0x0][0x604] ;  /* 0x0001810000077ab9 */ /* 0x000fe20000000800 */
[----:B------:R-:W-:Y:S01]  /*3ef0*/  R2UR UR6, R19 ;  /* 0x00000000130672ca */ /* 0x000fe200000e0000 */
[----:B------:R-:W-:Y:S01]  /*3f00*/  FMUL R84, R84, UR7 ;  /* 0x0000000754547c20 */ /* 0x000fe20008400000 */
[----:B------:R-:W-:Y:S01]  /*3f10*/  FMUL R82, R82, UR7 ;  /* 0x0000000752527c20 */ /* 0x000fe20008400000 */
[----:B------:R-:W-:Y:S01]  /*3f20*/  UMOV UR19, 0xc0000010 ;  /* 0xc000001000137882 */ /* 0x000fe20000000000 */
[----:B------:R-:W-:Y:S01]  /*3f30*/  UMOV UR11, 0xc0000010 ;  /* 0xc0000010000b7882 */ /* 0x000fe20000000000 */
[--C-:B------:R-:W-:Y:S01]  /*3f40*/  FFMA R24, R24, UR7, -R84.reuse ;  /* 0x0000000718187c23 */ /* 0x100fe20008000854 */
[--C-:B------:R-:W-:Y:S01]  /*3f50*/  FFMA R83, R28, UR7, -R84.reuse ;  /* 0x000000071c537c23 */ /* 0x100fe20008000854 */
[--C-:B------:R-:W-:Y:S01]  /*3f60*/  FFMA R25, R25, UR7, -R84.reuse ;  /* 0x0000000719197c23 */ /* 0x100fe20008000854 */
[----:B------:R-:W-:Y:S01]  /*3f70*/  FFMA R85, R29, UR7, -R84 ;  /* 0x000000071d557c23 */ /* 0x000fe20008000854 */
[--C-:B------:R-:W-:Y:S01]  /*3f80*/  FFMA R27, R27, UR7, -R82.reuse ;  /* 0x000000071b1b7c23 */ /* 0x100fe20008000852 */
[----:B------:R-:W-:Y:S01]  /*3f90*/  FSETP.GEU.AND P5, PT, R24, -126, PT ;  /* 0xc2fc00001800780b */ /* 0x000fe20003fae000 */
[----:B------:R-:W-:Y:S01]  /*3fa0*/  FFMA R26, R26, UR7, -R82 ;  /* 0x000000071a1a7c23 */ /* 0x000fe20008000852 */
[----:B------:R-:W-:Y:S01]  /*3fb0*/  FSETP.GEU.AND P6, PT, R83, -126, PT ;  /* 0xc2fc00005300780b */ /* 0x000fe20003fce000 */
[----:B------:R-:W-:Y:S01]  /*3fc0*/  FFMA R32, R32, UR7, -R84 ;  /* 0x0000000720207c23 */ /* 0x000fe20008000854 */
[----:B------:R-:W-:Y:S01]  /*3fd0*/  FSETP.GEU.AND P4, PT, R25, -126, PT ;  /* 0xc2fc00001900780b */ /* 0x000fe20003f8e000 */
[--C-:B------:R-:W-:Y:S01]  /*3fe0*/  FFMA R34, R34, UR7, -R82.reuse ;  /* 0x0000000722227c23 */ /* 0x100fe20008000852 */
[--C-:B------:R-:W-:Y:S01]  /*3ff0*/  FFMA R38, R38, UR7, -R82.reuse ;  /* 0x0000000726267c23 */ /* 0x100fe20008000852 */
[--C-:B------:R-:W-:Y:S01]  /*4000*/  FFMA R35, R35, UR7, -R82.reuse ;  /* 0x0000000723237c23 */ /* 0x100fe20008000852 */
[----:B------:R-:W-:Y:S01]  /*4010*/  FFMA R39, R39, UR7, -R82 ;  /* 0x0000000727277c23 */ /* 0x000fe20008000852 */
[--C-:B------:R-:W-:Y:S01]  /*4020*/  FFMA R44, R44, UR7, -R84.reuse ;  /* 0x000000072c2c7c23 */ /* 0x100fe20008000854 */
[----:B------:R-:W-:Y:S01]  /*4030*/  UIMAD UR6, UR6, 0x180, UR15 ;  /* 0x00000180060678a4 */ /* 0x000fe2000f8e020f */
[----:B------:R-:W-:Y:S01]  /*4040*/  FFMA R45, R45, UR7, -R84 ;  /* 0x000000072d2d7c23 */ /* 0x000fe20008000854 */
[--C-:B------:R-:W-:Y:S01]  /*4050*/  FFMA R43, R43, UR7, -R82.reuse ;  /* 0x000000072b2b7c23 */ /* 0x100fe20008000852 */
[----:B------:R-:W-:Y:S01]  /*4060*/  @!P5 FMUL R24, R24, 0.5 ;  /* 0x3f0000001818d820 */ /* 0x000fe20000400000 */
[----:B------:R-:W-:Y:S01]  /*4070*/  UIADD3 UR8, UR6, 0x80, URZ ;  /* 0x0000008006087890 */ /* 0x000fe2000fffe03f */
[----:B------:R-:W-:Y:S01]  /*4080*/  @!P6 FMUL R83, R83, 0.5 ;  /* 0x3f0000005353e820 */ /* 0x000fe20000400000 */
[----:B------:R-:W-:Y:S01]  /*4090*/  UIADD3 UR10, UR6, 0x100, URZ ;  /* 0x00000100060a7890 */ /* 0x000fe2000fffe03f */
[----:B-1----:R1:W2:Y:S01]  /*40a0*/  MUFU.EX2 R81, R24 ;  /* 0x0000001800517308 */ /* 0x0022a20000000800 */
[----:B------:R-:W-:Y:S01]  /*40b0*/  @!P4 FMUL R25, R25, 0.5 ;  /* 0x3f0000001919c820 */ /* 0x000fe20000400000 */
[----:B------:R-:W-:Y:S01]  /*40c0*/  UMOV UR18, UR6 ;  /* 0x0000000600127c82 */ /* 0x000fe20008000000 */
[----:B------:R-:W-:Y:S01]  /*40d0*/  UIADD3 UR12, UR6, 0x120, URZ ;  /* 0x00000120060c7890 */ /* 0x000fe2000fffe03f */
[----:B------:R-:W-:Y:S01]  /*40e0*/  FFMA R87, R47, UR7, -R82 ;  /* 0x000000072f577c23 */ /* 0x000fe20008000852 */
[--C-:B------:R-:W-:Y:S01]  /*40f0*/  FFMA R47, R48, UR7, -R84.reuse ;  /* 0x00000007302f7c23 */ /* 0x100fe20008000854 */
[--C-:B------:R-:W-:Y:S01]  /*4100*/  FFMA R88, R53, UR7, -R84.reuse ;  /* 0x0000000735587c23 */ /* 0x100fe20008000854 */
[----:B------:R-:W-:Y:S01]  /*4110*/  FFMA R52, R52, UR7, -R84 ;  /* 0x0000000734347c23 */ /* 0x000fe20008000854 */
[----:B------:R-:W3:Y:S01]  /*4120*/  MUFU.EX2 R28, R83 ;  /* 0x00000053001c7308 */ /* 0x000ee20000000800 */
[--C-:B-1----:R-:W-:Y:S01]  /*4130*/  FFMA R24, R30, UR7, -R82.reuse ;  /* 0x000000071e187c23 */ /* 0x102fe20008000852 */
[--C-:B------:R-:W-:Y:S01]  /*4140*/  FFMA R55, R55, UR7, -R82.reuse ;  /* 0x0000000737377c23 */ /* 0x100fe20008000852 */
[----:B------:R-:W-:Y:S01]  /*4150*/  FFMA R54, R54, UR7, -R82 ;  /* 0x0000000736367c23 */ /* 0x000fe20008000852 */
[----:B------:R-:W-:-:S04]  /*4160*/  SEL R10, R10, RZ, P3 ;  /* 0x000000ff0a0a7207 */ /* 0x000fc80001800000 */
[----:B------:R1:W4:Y:S01]  /*4170*/  MUFU.EX2 R23, R25 ;  /* 0x0000001900177308 */ /* 0x0003220000000800 */
[----:B--2---:R-:W-:Y:S01]  /*4180*/  @!P5 FMUL R81, R81, R81 ;  /* 0x000000515151d220 */ /* 0x004fe20000400000 */
[----:B------:R-:W-:-:S03]  /*4190*/  FSETP.GEU.AND P5, PT, R85, -126, PT ;  /* 0xc2fc00005500780b */ /* 0x000fc60003fae000 */
[----:B------:R-:W-:Y:S01]  /*41a0*/  FFMA R22, R22, R13, R81 ;  /* 0x0000000d16167223 */ /* 0x000fe20000000051 */
[----:B---3--:R-:W-:Y:S01]  /*41b0*/  @!P6 FMUL R28, R28, R28 ;  /* 0x0000001c1c1ce220 */ /* 0x008fe20000400000 */
[----:B------:R-:W-:Y:S01]  /*41c0*/  FSETP.GEU.AND P6, PT, R27, -126, PT ;  /* 0xc2fc00001b00780b */ /* 0x000fe20003fce000 */
[----:B-1----:R-:W-:-:S07]  /*41d0*/  FFMA R25, R31, UR7, -R82 ;  /* 0x000000071f197c23 */ /* 0x002fce0008000852 */
[----:B------:R-:W-:Y:S01]  /*41e0*/  @!P5 FMUL R85, R85, 0.5 ;  /* 0x3f0000005555d820 */ /* 0x000fe20000400000 */
[----:B----4-:R-:W-:Y:S01]  /*41f0*/  @!P4 FMUL R23, R23, R23 ;  /* 0x000000171717c220 */ /* 0x010fe20000400000 */
[----:B------:R-:W-:Y:S02]  /*4200*/  FSETP.GEU.AND P4, PT, R26, -126, PT ;  /* 0xc2fc00001a00780b */ /* 0x000fe40003f8e000 */
[----:B------:R-:W1:Y:S01]  /*4210*/  MUFU.EX2 R29, R85 ;  /* 0x00000055001d7308 */ /* 0x000e620000000800 */
[----:B------:R-:W-:-:S07]  /*4220*/  @!P6 FMUL R27, R27, 0.5 ;  /* 0x3f0000001b1be820 */ /* 0x000fce0000400000 */
[----:B------:R2:W3:Y:S03]  /*4230*/  MUFU.EX2 R31, R27 ;  /* 0x0000001b001f7308 */ /* 0x0004e60000000800 */
[----:B------:R-:W-:-:S05]  /*4240*/  @!P4 FMUL R26, R26, 0.5 ;  /* 0x3f0000001a1ac820 */ /* 0x000fca0000400000 */
[----:B------:R4:W5:Y:S01]  /*4250*/  MUFU.EX2 R80, R26 ;  /* 0x0000001a00507308 */ /* 0x0009620000000800 */
[----:B-1----:R-:W-:Y:S01]  /*4260*/  @!P5 FMUL R29, R29, R29 ;  /* 0x0000001d1d1dd220 */ /* 0x002fe20000400000 */
[----:B------:R-:W-:Y:S01]  /*4270*/  FSETP.GEU.AND P5, PT, R24, -126, PT ;  /* 0xc2fc00001800780b */ /* 0x000fe20003fae000 */
[--C-:B--2---:R-:W-:Y:S01]  /*4280*/  FFMA R27, R36, UR7, -R84.reuse ;  /* 0x00000007241b7c23 */ /* 0x104fe20008000854 */
[----:B---3--:R-:W-:Y:S01]  /*4290*/  @!P6 FMUL R31, R31, R31 ;  /* 0x0000001f1f1fe220 */ /* 0x008fe20000400000 */
[----:B------:R-:W-:Y:S01]  /*42a0*/  FSETP.GEU.AND P6, PT, R32, -126, PT ;  /* 0xc2fc00002000780b */ /* 0x000fe20003fce000 */
[----:B----4-:R-:W-:-:S09]  /*42b0*/  FFMA R26, R33, UR7, -R84 ;  /* 0x00000007211a7c23 */ /* 0x010fd20008000854 */
[----:B------:R-:W-:Y:S01]  /*42c0*/  @!P5 FMUL R24, R24, 0.5 ;  /* 0x3f0000001818d820 */ /* 0x000fe20000400000 */
[----:B-----5:R-:W-:Y:S01]  /*42d0*/  @!P4 FMUL R80, R80, R80 ;  /* 0x000000505050c220 */ /* 0x020fe20000400000 */
[----:B------:R-:W-:Y:S02]  /*42e0*/  FSETP.GEU.AND P4, PT, R25, -126, PT ;  /* 0xc2fc00001900780b */ /* 0x000fe40003f8e000 */
[----:B------:R1:W2:Y:S01]  /*42f0*/  MUFU.EX2 R30, R24 ;  /* 0x00000018001e7308 */ /* 0x0002a20000000800 */
[----:B------:R-:W-:-:S07]  /*4300*/  @!P6 FMUL R32, R32, 0.5 ;  /* 0x3f0000002020e820 */ /* 0x000fce0000400000 */
[----:B------:R-:W3:Y:S01]  /*4310*/  MUFU.EX2 R36, R32 ;  /* 0x0000002000247308 */ /* 0x000ee20000000800 */
[----:B-1----:R-:W-:Y:S02]  /*4320*/  FFMA R24, R37, UR7, -R84 ;  /* 0x0000000725187c23 */ /* 0x002fe40008000854 */
[----:B------:R-:W-:-:S05]  /*4330*/  @!P4 FMUL R25, R25, 0.5 ;  /* 0x3f0000001919c820 */ /* 0x000fca0000400000 */
[----:B------:R1:W4:Y:S01]  /*4340*/  MUFU.EX2 R83, R25 ;  /* 0x0000001900537308 */ /* 0x0003220000000800 */
[----:B--2---:R-:W-:Y:S01]  /*4350*/  @!P5 FMUL R30, R30, R30 ;  /* 0x0000001e1e1ed220 */ /* 0x004fe20000400000 */
[----:B------:R-:W-:Y:S01]  /*4360*/  FSETP.GEU.AND P5, PT, R26, -126, PT ;  /* 0xc2fc00001a00780b */ /* 0x000fe20003fae000 */
[----:B---3--:R-:W-:Y:S01]  /*4370*/  @!P6 FMUL R36, R36, R36 ;  /* 0x000000242424e220 */ /* 0x008fe20000400000 */
[----:B------:R-:W-:Y:S01]  /*4380*/  FSETP.GEU.AND P6, PT, R24, -126, PT ;  /* 0xc2fc00001800780b */ /* 0x000fe20003fce000 */
[----:B-1----:R-:W-:-:S10]  /*4390*/  FFMA R25, R41, UR7, -R84 ;  /* 0x0000000729197c23 */ /* 0x002fd40008000854 */
[----:B------:R-:W-:Y:S01]  /*43a0*/  @!P5 FMUL R26, R26, 0.5 ;  /* 0x3f0000001a1ad820 */ /* 0x000fe20000400000 */
[----:B----4-:R-:W-:Y:S01]  /*43b0*/  @!P4 FMUL R83, R83, R83 ;  /* 0x000000535353c220 */ /* 0x010fe20000400000 */
[----:B------:R-:W-:Y:S02]  /*43c0*/  FSETP.GEU.AND P4, PT, R27, -126, PT ;  /* 0xc2fc00001b00780b */ /* 0x000fe40003f8e000 */
[----:B------:R1:W2:Y:S01]  /*43d0*/  MUFU.EX2 R33, R26 ;  /* 0x0000001a00217308 */ /* 0x0002a20000000800 */
[----:B------:R-:W-:-:S07]  /*43e0*/  @!P6 FMUL R24, R24, 0.5 ;  /* 0x3f0000001818e820 */ /* 0x000fce0000400000 */
[----:B------:R3:W4:Y:S01]  /*43f0*/  MUFU.EX2 R32, R24 ;  /* 0x0000001800207308 */ /* 0x0007220000000800 */
[----:B-1----:R-:W-:Y:S02]  /*4400*/  F2FP.F16.F32.PACK_AB R26, R29, R28 ;  /* 0x0000001c1d1a723e */ /* 0x002fe400000000ff */
[----:B------:R-:W-:-:S05]  /*4410*/  @!P4 FMUL R27, R27, 0.5 ;  /* 0x3f0000001b1bc820 */ /* 0x000fca0000400000 */
[----:B------:R1:W5:Y:S01]  /*4420*/  MUFU.EX2 R85, R27 ;  /* 0x0000001b00557308 */ /* 0x0003620000000800 */
[----:B--2---:R-:W-:Y:S01]  /*4430*/  @!P5 FMUL R33, R33, R33 ;  /* 0x000000212121d220 */ /* 0x004fe20000400000 */
[----:B------:R-:W-:Y:S01]  /*4440*/  FSETP.GEU.AND P5, PT, R34, -126, PT ;  /* 0xc2fc00002200780b */ /* 0x000fe20003fae000 */
[----:B---3--:R-:W-:Y:S01]  /*4450*/  FFMA R24, R40, UR7, -R84 ;  /* 0x0000000728187c23 */ /* 0x008fe20008000854 */
[----:B----4-:R-:W-:Y:S01]  /*4460*/  @!P6 FMUL R32, R32, R32 ;  /* 0x000000202020e220 */ /* 0x010fe20000400000 */
[----:B------:R-:W-:Y:S02]  /*4470*/  FSETP.GEU.AND P6, PT, R38, -126, PT ;  /* 0xc2fc00002600780b */ /* 0x000fe40003fce000 */
[----:B-1----:R-:W-:-:S08]  /*4480*/  F2FP.F16.F32.PACK_AB R27, R83, R30 ;  /* 0x0000001e531b723e */ /* 0x002fd000000000ff */
[----:B------:R-:W-:Y:S01]  /*4490*/  @!P5 FMUL R34, R34, 0.5 ;  /* 0x3f0000002222d820 */ /* 0x000fe20000400000 */
[----:B-----5:R-:W-:Y:S01]  /*44a0*/  @!P4 FMUL R85, R85, R85 ;  /* 0x000000555555c220 */ /* 0x020fe20000400000 */
[----:B------:R-:W-:Y:S02]  /*44b0*/  FSETP.GEU.AND P4, PT, R35, -126, PT ;  /* 0xc2fc00002300780b */ /* 0x000fe40003f8e000 */
[----:B------:R-:W1:Y:S01]  /*44c0*/  MUFU.EX2 R86, R34 ;  /* 0x0000002200567308 */ /* 0x000e620000000800 */
[----:B------:R-:W-:-:S07]  /*44d0*/  @!P6 FMUL R38, R38, 0.5 ;  /* 0x3f0000002626e820 */ /* 0x000fce0000400000 */
[----:B------:R-:W2:Y:S03]  /*44e0*/  MUFU.EX2 R40, R38 ;  /* 0x0000002600287308 */ /* 0x000ea60000000800 */
[----:B------:R-:W-:-:S05]  /*44f0*/  @!P4 FMUL R35, R35, 0.5 ;  /* 0x3f0000002323c820 */ /* 0x000fca0000400000 */
[----:B------:R-:W3:Y:S01]  /*4500*/  MUFU.EX2 R37, R35 ;  /* 0x0000002300257308 */ /* 0x000ee20000000800 */
[----:B-1----:R-:W-:Y:S01]  /*4510*/  @!P5 FMUL R86, R86, R86 ;  /* 0x000000565656d220 */ /* 0x002fe20000400000 */
[----:B------:R-:W-:Y:S01]  /*4520*/  FSETP.GEU.AND P5, PT, R39, -126, PT ;  /* 0xc2fc00002700780b */ /* 0x000fe20003fae000 */
[----:B--2---:R-:W-:Y:S01]  /*4530*/  @!P6 FMUL R40, R40, R40 ;  /* 0x000000282828e220 */ /* 0x004fe20000400000 */
[----:B------:R-:W-:-:S11]  /*4540*/  FSETP.GEU.AND P6, PT, R25, -126, PT ;  /* 0xc2fc00001900780b */ /* 0x000fd60003fce000 */
[----:B------:R-:W-:Y:S01]  /*4550*/  @!P5 FMUL R39, R39, 0.5 ;  /* 0x3f0000002727d820 */ /* 0x000fe20000400000 */
[----:B---3--:R-:W-:Y:S01]  /*4560*/  @!P4 FMUL R37, R37, R37 ;  /* 0x000000252525c220 */ /* 0x008fe20000400000 */
[----:B------:R-:W-:Y:S02]  /*4570*/  FSETP.GEU.AND P4, PT, R24, -126, PT ;  /* 0xc2fc00001800780b */ /* 0x000fe40003f8e000 */
[----:B------:R-:W1:Y:S01]  /*4580*/  MUFU.EX2 R35, R39 ;  /* 0x0000002700237308 */ /* 0x000e620000000800 */
[----:B------:R-:W-:-:S07]  /*4590*/  @!P6 FMUL R25, R25, 0.5 ;  /* 0x3f0000001919e820 */ /* 0x000fce0000400000 */
[----:B------:R2:W3:Y:S03]  /*45a0*/  MUFU.EX2 R41, R25 ;  /* 0x0000001900297308 */ /* 0x0004e60000000800 */
[----:B------:R-:W-:-:S05]  /*45b0*/  @!P4 FMUL R24, R24, 0.5 ;  /* 0x3f0000001818c820 */ /* 0x000fca0000400000 */
[----:B------:R4:W5:Y:S01]  /*45c0*/  MUFU.EX2 R34, R24 ;  /* 0x0000001800227308 */ /* 0x0009620000000800 */
[----:B-1----:R-:W-:Y:S01]  /*45d0*/  @!P5 FMUL R35, R35, R35 ;  /* 0x000000232323d220 */ /* 0x002fe20000400000 */
[----:B------:R-:W-:Y:S02]  /*45e0*/  FSETP.GEU.AND P5, PT, R44, -126, PT ;  /* 0xc2fc00002c00780b */ /* 0x000fe40003fae000 */
[----:B--2---:R-:W-:Y:S01]  /*45f0*/  F2FP.F16.F32.PACK_AB R25, R31, R80 ;  /* 0x000000501f19723e */ /* 0x004fe200000000ff */
[----:B------:R-:W-:Y:S01]  /*4600*/  FFMA R80, R21, R12, R80 ;  /* 0x0000000c15507223 */ /* 0x000fe20000000050 */
[C---:B------:R-:W-:Y:S01]  /*4610*/  LEA R21, R10.reuse, R15, 0x3 ;  /* 0x0000000f0a157211 */ /* 0x040fe200078e18ff */
[----:B------:R-:W-:Y:S02]  /*4620*/  VIADD R10, R10, 0x1 ;  /* 0x000000010a0a7836 */ /* 0x000fe40000000000 */
[--C-:B----4-:R-:W-:Y:S01]  /*4630*/  FFMA R24, R42, UR7, -R82.reuse ;  /* 0x000000072a187c23 */ /* 0x110fe20008000852 */
[----:B---3--:R-:W-:Y:S01]  /*4640*/  @!P6 FMUL R41, R41, R41 ;  /* 0x000000292929e220 */ /* 0x008fe20000400000 */
[----:B------:R-:W-:Y:S01]  /*4650*/  FFMA R42, R46, UR7, -R82 ;  /* 0x000000072e2a7c23 */ /* 0x000fe20008000852 */
[----:B------:R-:W-:Y:S01]  /*4660*/  FFMA R46, R49, UR7, -R84 ;  /* 0x00000007312e7c23 */ /* 0x000fe20008000854 */
[--C-:B------:R-:W-:Y:S01]  /*4670*/  FFMA R49, R50, UR7, -R82.reuse ;  /* 0x0000000732317c23 */ /* 0x100fe20008000852 */
[----:B------:R-:W-:Y:S01]  /*4680*/  FSETP.GEU.AND P6, PT, R24, -126, PT ;  /* 0xc2fc00001800780b */ /* 0x000fe20003fce000 */
[----:B------:R-:W-:Y:S01]  /*4690*/  @!P5 FMUL R44, R44, 0.5 ;  /* 0x3f0000002c2cd820 */ /* 0x000fe20000400000 */
[----:B------:R-:W-:Y:S01]  /*46a0*/  FFMA R50, R51, UR7, -R82 ;  /* 0x0000000733327c23 */ /* 0x000fe20008000852 */
[----:B-----5:R-:W-:Y:S01]  /*46b0*/  @!P4 FMUL R34, R34, R34 ;  /* 0x000000222222c220 */ /* 0x020fe20000400000 */
[----:B------:R-:W-:Y:S01]  /*46c0*/  FSETP.GEU.AND P4, PT, R45, -126, PT ;  /* 0xc2fc00002d00780b */ /* 0x000fe20003f8e000 */
[----:B------:R-:W1:Y:S01]  /*46d0*/  MUFU.EX2 R39, R44 ;  /* 0x0000002c00277308 */ /* 0x000e620000000800 */
[----:B------:R-:W-:Y:S01]  /*46e0*/  UMOV UR7, 0xc0000010 ;  /* 0xc000001000077882 */ /* 0x000fe20000000000 */
[----:B------:R-:W-:Y:S01]  /*46f0*/  FADD R31, R80, R31 ;  /* 0x0000001f501f7221 */ /* 0x000fe20000000000 */
[----:B------:R-:W-:-:S02]  /*4700*/  PRMT R21, RZ, 0x654, R21 ;  /* 0x00000654ff157816 */ /* 0x000fc40000000015 */
[----:B------:R-:W-:Y:S01]  /*4710*/  ISETP.NE.AND P3, PT, R10, 0x4, PT ;  /* 0x000000040a00780c */ /* 0x000fe20003f65270 */
[----:B------:R-:W-:Y:S02]  /*4720*/  FADD R30, R31, R30 ;  /* 0x0000001e1f1e7221 */ /* 0x000fe40000000000 */
[----:B------:R-:W-:Y:S01]  /*4730*/  @!P6 FMUL R24, R24, 0.5 ;  /* 0x3f0000001818e820 */ /* 0x000fe20000400000 */
[----:B------:R-:W-:Y:S01]  /*4740*/  SEL R10, R10, RZ, P3 ;  /* 0x000000ff0a0a7207 */ /* 0x000fe20001800000 */
[----:B------:R-:W-:Y:S02]  /*4750*/  FADD R83, R30, R83 ;  /* 0x000000531e537221 */ /* 0x000fe40000000000 */
[----:B------:R2:W3:Y:S01]  /*4760*/  MUFU.EX2 R44, R24 ;  /* 0x00000018002c7308 */ /* 0x0004e20000000800 */
[----:B------:R-:W-:Y:S01]  /*4770*/  @!P4 FMUL R45, R45, 0.5 ;  /* 0x3f0000002d2dc820 */ /* 0x000fe20000400000 */
[----:B-1----:R-:W-:Y:S01]  /*4780*/  @!P5 FMUL R39, R39, R39 ;  /* 0x000000272727d220 */ /* 0x002fe20000400000 */
[----:B------:R-:W-:-:S05]  /*4790*/  FSETP.GEU.AND P5, PT, R43, -126, PT ;  /* 0xc2fc00002b00780b */ /* 0x000fca0003fae000 */
[----:B------:R-:W1:Y:S01]  /*47a0*/  MUFU.EX2 R38, R45 ;  /* 0x0000002d00267308 */ /* 0x000e620000000800 */
[----:B--2---:R-:W-:Y:S01]  /*47b0*/  F2FP.F16.F32.PACK_AB R24, R23, R81 ;  /* 0x000000511718723e */ /* 0x004fe200000000ff */
[----:B------:R-:W-:-:S03]  /*47c0*/  FADD R23, R22, R23 ;  /* 0x0000001716177221 */ /* 0x000fc60000000000 */
[----:B------:R-:W-:Y:S01]  /*47d0*/  WARPGROUP.ARRIVE ;  /* 0x00000000000079c5 */ /* 0x000fe20000000000 */
[----:B------:R-:W-:Y:S01]  /*47e0*/  FADD R28, R23, R28 ;  /* 0x0000001c171c7221 */ /* 0x000fe20000000000 */
[----:B---3--:R-:W-:Y:S01]  /*47f0*/  @!P6 FMUL R44, R44, R44 ;  /* 0x0000002c2c2ce220 */ /* 0x008fe20000400000 */
[----:B------:R-:W-:-:S03]  /*4800*/  FSETP.GEU.AND P6, PT, R87, -126, PT ;  /* 0xc2fc00005700780b */ /* 0x000fc60003fce000 */
[----:B------:R-:W-:Y:S01]  /*4810*/  HGMMA.64x16x16.F32 R72, R24, gdesc[UR16].tnspB, R72, gsb0 ;  /* 0x4020001018487df0 */ /* 0x000fe20008000848 */
[----:B------:R-:W-:Y:S01]  /*4820*/  UMOV UR18, UR8 ;  /* 0x0000000800127c82 */ /* 0x000fe20008000000 */
[----:B------:R-:W-:Y:S01]  /*4830*/  UMOV UR19, 0xc0000010 ;  /* 0xc000001000137882 */ /* 0x000fe20000000000 */
[----:B------:R-:W-:Y:S01]  /*4840*/  UIADD3 UR8, UR6, 0x20, URZ ;  /* 0x0000002006087890 */ /* 0x000fe2000fffe03f */
[----:B------:R-:W-:Y:S01]  /*4850*/  @!P5 FMUL R43, R43, 0.5 ;  /* 0x3f0000002b2bd820 */ /* 0x000fe20000400000 */
[----:B------:R-:W-:Y:S01]  /*4860*/  FADD R29, R28, R29 ;  /* 0x0000001d1c1d7221 */ /* 0x000fe20000000000 */
[----:B-1----:R-:W-:Y:S01]  /*4870*/  @!P4 FMUL R38, R38, R38 ;  /* 0x000000262626c220 */ /* 0x002fe20000400000 */
[----:B------:R-:W-:-:S03]  /*4880*/  FSETP.GEU.AND P4, PT, R42, -126, PT ;  /* 0xc2fc00002a00780b */ /* 0x000fc60003f8e000 */
[----:B------:R-:W1:Y:S01]  /*4890*/  MUFU.EX2 R43, R43 ;  /* 0x0000002b002b7308 */ /* 0x000e620000000800 */
[----:B------:R-:W-:-:S07]  /*48a0*/  @!P6 FMUL R87, R87, 0.5 ;  /* 0x3f0000005757e820 */ /* 0x000fce0000400000 */
[----:B------:R-:W2:Y:S02]  /*48b0*/  MUFU.EX2 R45, R87 ;  /* 0x00000057002d7308 */ /* 0x000ea40000000800 */
[----:B------:R-:W-:-:S06]  /*48c0*/  @!P4 FMUL R42, R42, 0.5 ;  /* 0x3f0000002a2ac820 */ /* 0x000fcc0000400000 */
[----:B------:R-:W3:Y:S01]  /*48d0*/  MUFU.EX2 R42, R42 ;  /* 0x0000002a002a7308 */ /* 0x000ee20000000800 */
[----:B-1----:R-:W-:Y:S01]  /*48e0*/  @!P5 FMUL R43, R43, R43 ;  /* 0x0000002b2b2bd220 */ /* 0x002fe20000400000 */
[----:B------:R-:W-:Y:S01]  /*48f0*/  FSETP.GEU.AND P5, PT, R47, -126, PT ;  /* 0xc2fc00002f00780b */ /* 0x000fe20003fae000 */
[----:B--2---:R-:W-:Y:S01]  /*4900*/  @!P6 FMUL R45, R45, R45 ;  /* 0x0000002d2d2de220 */ /* 0x004fe20000400000 */
[----:B------:R-:W-:-:S11]  /*4910*/  FSETP.GEU.AND P6, PT, R88, -126, PT ;  /* 0xc2fc00005800780b */ /* 0x000fd60003fce000 */
[----:B------:R-:W-:Y:S01]  /*4920*/  @!P5 FMUL R47, R47, 0.5 ;  /* 0x3f0000002f2fd820 */ /* 0x000fe20000400000 */
[----:B------:R-:W-:Y:S02]  /*4930*/  WARPGROUP.DEPBAR.LE gsb0, 0x0 ;  /* 0x00008000000079c5 */ /* 0x000fe40000010000 */
[----:B------:R-:W-:Y:S01]  /*4940*/  WARPGROUP.ARRIVE ;  /* 0x00000000000079c5 */ /* 0x000fe20000000000 */
[----:B---3--:R-:W-:Y:S01]  /*4950*/  @!P4 FMUL R42, R42, R42 ;  /* 0x0000002a2a2ac220 */ /* 0x008fe20000400000 */
[----:B------:R-:W-:Y:S01]  /*4960*/  FSETP.GEU.AND P4, PT, R46, -126, PT ;  /* 0xc2fc00002e00780b */ /* 0x000fe20003f8e000 */
[----:B------:R-:W1:Y:S01]  /*4970*/  MUFU.EX2 R47, R47 ;  /* 0x0000002f002f7308 */ /* 0x000e620000000800 */
[----:B------:R-:W-:Y:S02]  /*4980*/  @!P6 FMUL R88, R88, 0.5 ;  /* 0x3f0000005858e820 */ /* 0x000fe40000400000 */
[----:B------:R-:W-:Y:S01]  /*4990*/  HGMMA.64x16x16.F32 R64, R24, gdesc[UR16].tnspB, R64, gsb0 ;  /* 0x4020001018407df0 */ /* 0x000fe20008000840 */
[----:B------:R-:W-:Y:S01]  /*49a0*/  UMOV UR18, UR8 ;  /* 0x0000000800127c82 */ /* 0x000fe20008000000 */
[----:B------:R-:W-:Y:S01]  /*49b0*/  UMOV UR19, 0xc0000010 ;  /* 0xc000001000137882 */ /* 0x000fe20000000000 */
[----:B------:R-:W-:-:S02]  /*49c0*/  UIADD3 UR8, UR6, 0x40, URZ ;  /* 0x0000004006087890 */ /* 0x000fc4000fffe03f */
[----:B------:R-:W2:Y:S04]  /*49d0*/  MUFU.EX2 R48, R88 ;  /* 0x0000005800307308 */ /* 0x000ea80000000800 */
[----:B------:R-:W-:Y:S01]  /*49e0*/  @!P4 FMUL R46, R46, 0.5 ;  /* 0x3f0000002e2ec820 */ /* 0x000fe20000400000 */
[----:B-1----:R-:W-:-:S05]  /*49f0*/  @!P5 FMUL R47, R47, R47 ;  /* 0x0000002f2f2fd220 */ /* 0x002fca0000400000 */
[----:B------:R-:W1:Y:S01]  /*4a00*/  MUFU.EX2 R46, R46 ;  /* 0x0000002e002e7308 */ /* 0x000e620000000800 */
[----:B------:R-:W-:Y:S01]  /*4a10*/  FSETP.GEU.AND P5, PT, R52, -126, PT ;  /* 0xc2fc00003400780b */ /* 0x000fe20003fae000 */
[----:B--2---:R-:W-:Y:S01]  /*4a20*/  @!P6 FMUL R48, R48, R48 ;  /* 0x000000303030e220 */ /* 0x004fe20000400000 */
[----:B------:R-:W-:-:S11]  /*4a30*/  FSETP.GEU.AND P6, PT, R50, -126, PT ;  /* 0xc2fc00003200780b */ /* 0x000fd60003fce000 */
[----:B------:R-:W-:Y:S01]  /*4a40*/  @!P5 FMUL R52, R52, 0.5 ;  /* 0x3f0000003434d820 */ /* 0x000fe20000400000 */
[----:B-1----:R-:W-:Y:S01]  /*4a50*/  @!P4 FMUL R46, R46, R46 ;  /* 0x0000002e2e2ec220 */ /* 0x002fe20000400000 */
[----:B------:R-:W-:Y:S02]  /*4a60*/  FSETP.GEU.AND P4, PT, R49, -126, PT ;  /* 0xc2fc00003100780b */ /* 0x000fe40003f8e000 */
[----:B------:R-:W1:Y:S01]  /*4a70*/  MUFU.EX2 R53, R52 ;  /* 0x0000003400357308 */ /* 0x000e620000000800 */
[----:B------:R-:W-:Y:S01]  /*4a80*/  @!P6 FMUL R50, R50, 0.5 ;  /* 0x3f0000003232e820 */ /* 0x000fe20000400000 */
[----:B------:R-:W-:Y:S02]  /*4a90*/  WARPGROUP.DEPBAR.LE gsb0, 0x0 ;  /* 0x00008000000079c5 */ /* 0x000fe40000010000 */
[----:B------:R-:W-:-:S04]  /*4aa0*/  WARPGROUP.ARRIVE ;  /* 0x00000000000079c5 */ /* 0x000fc80000000000 */
[----:B------:R-:W2:Y:S03]  /*4ab0*/  MUFU.EX2 R50, R50 ;  /* 0x0000003200327308 */ /* 0x000ea60000000800 */
[----:B------:R-:W-:Y:S01]  /*4ac0*/  @!P4 FMUL R49, R49, 0.5 ;  /* 0x3f0000003131c820 */ /* 0x000fe20000400000 */
[----:B------:R-:W-:Y:S01]  /*4ad0*/  HGMMA.64x16x16.F32 R56, R24, gdesc[UR8].tnspB, R56, gsb0 ;  /* 0x4020000818387df0 */ /* 0x000fe20008000838 */
[----:B------:R-:W-:Y:S01]  /*4ae0*/  UIADD3 UR10, UR6, 0xa0, URZ ;  /* 0x000000a0060a7890 */ /* 0x000fe2000fffe03f */
[----:B-1----:R-:W-:Y:S01]  /*4af0*/  @!P5 FMUL R53, R53, R53 ;  /* 0x000000353535d220 */ /* 0x002fe20000400000 */
[----:B------:R-:W-:Y:S02]  /*4b00*/  UMOV UR11, 0xc0000010 ;  /* 0xc0000010000b7882 */ /* 0x000fe40000000000 */
[----:B------:R-:W1:Y:S01]  /*4b10*/  MUFU.EX2 R49, R49 ;  /* 0x0000003100317308 */ /* 0x000e620000000800 */
[----:B------:R-:W-:Y:S01]  /*4b20*/  FSETP.GEU.AND P5, PT, R55, -126, PT ;  /* 0xc2fc00003700780b */ /* 0x000fe20003fae000 */
[----:B--2---:R-:W-:-:S12]  /*4b30*/  @!P6 FMUL R50, R50, R50 ;  /* 0x000000323232e220 */ /* 0x004fd80000400000 */
[----:B------:R-:W-:Y:S01]  /*4b40*/  @!P5 FMUL R55, R55, 0.5 ;  /* 0x3f0000003737d820 */ /* 0x000fe20000400000 */
[----:B-1----:R-:W-:Y:S01]  /*4b50*/  @!P4 FMUL R49, R49, R49 ;  /* 0x000000313131c220 */ /* 0x002fe20000400000 */
[C---:B------:R-:W-:Y:S02]  /*4b60*/  FSETP.GEU.AND P4, PT, R54.reuse, -126, PT ;  /* 0xc2fc00003600780b */ /* 0x040fe40003f8e000 */
[----:B------:R-:W1:Y:S11]  /*4b70*/  MUFU.EX2 R12, R55 ;  /* 0x00000037000c7308 */ /* 0x000e760000000800 */
[----:B------:R-:W-:-:S04]  /*4b80*/  @!P4 FMUL R54, R54, 0.5 ;  /* 0x3f0000003636c820 */ /* 0x000fc80000400000 */
[----:B------:R-:W2:Y:S01]  /*4b90*/  MUFU.EX2 R13, R54 ;  /* 0x00000036000d7308 */ /* 0x000ea20000000800 */
[----:B-1----:R-:W-:Y:S01]  /*4ba0*/  @!P5 FMUL R12, R12, R12 ;  /* 0x0000000c0c0cd220 */ /* 0x002fe20000400000 */
[----:B------:R-:W-:Y:S02]  /*4bb0*/  WARPGROUP.DEPBAR.LE gsb0, 0x0 ;  /* 0x00008000000079c5 */ /* 0x000fe40000010000 */
[----:B------:R-:W-:Y:S01]  /*4bc0*/  F2FP.F16.F32.PACK_AB R24, R33, R36 ;  /* 0x000000242118723e */ /* 0x000fe200000000ff */
[----:B------:R-:W-:Y:S01]  /*4bd0*/  FADD R36, R29, R36 ;  /* 0x000000241d247221 */ /* 0x000fe20000000000 */
[----:B------:R-:W-:Y:S02]  /*4be0*/  F2FP.F16.F32.PACK_AB R26, R32, R85 ;  /* 0x00000055201a723e */ /* 0x000fe400000000ff */
[----:B------:R-:W-:Y:S01]  /*4bf0*/  F2FP.F16.F32.PACK_AB R25, R37, R86 ;  /* 0x000000562519723e */ /* 0x000fe200000000ff */
[----:B------:R-:W-:Y:S01]  /*4c00*/  FADD R86, R83, R86 ;  /* 0x0000005653567221 */ /* 0x000fe20000000000 */
[----:B------:R-:W-:Y:S01]  /*4c10*/  F2FP.F16.F32.PACK_AB R27, R35, R40 ;  /* 0x00000028231b723e */ /* 0x000fe200000000ff */
[----:B------:R-:W-:-:S02]  /*4c20*/  FADD R36, R36, R33 ;  /* 0x0000002124247221 */ /* 0x000fc40000000000 */
[----:B------:R-:W-:Y:S01]  /*4c30*/  FADD R37, R86, R37 ;  /* 0x0000002556257221 */ /* 0x000fe20000000000 */
[----:B------:R-:W-:Y:S01]  /*4c40*/  WARPGROUP.ARRIVE ;  /* 0x00000000000079c5 */ /* 0x000fe20000000000 */
[----:B------:R-:W-:Y:S01]  /*4c50*/  FADD R85, R36, R85 ;  /* 0x0000005524557221 */ /* 0x000fe20000000000 */
[----:B--2---:R-:W-:Y:S01]  /*4c60*/  @!P4 FMUL R13, R13, R13 ;  /* 0x0000000d0d0dc220 */ /* 0x004fe20000400000 */
[----:B------:R-:W-:Y:S02]  /*4c70*/  FADD R40, R37, R40 ;  /* 0x0000002825287221 */ /* 0x000fe40000000000 */
[----:B------:R-:W-:Y:S01]  /*4c80*/  FADD R85, R85, R32 ;  /* 0x0000002055557221 */ /* 0x000fe20000000000 */
[----:B------:R-:W-:Y:S01]  /*4c90*/  HGMMA.64x16x16.F32 R72, R24, gdesc[UR16].tnspB, R72, gsb0 ;  /* 0x4020001018487df0 */ /* 0x000fe20008000848 */
[----:B------:R-:W-:Y:S01]  /*4ca0*/  UMOV UR18, UR8 ;  /* 0x0000000800127c82 */ /* 0x000fe20008000000 */
[----:B------:R-:W-:Y:S01]  /*4cb0*/  UMOV UR19, 0xc0000010 ;  /* 0xc000001000137882 */ /* 0x000fe20000000000 */
[----:B------:R-:W-:Y:S01]  /*4cc0*/  UIADD3 UR8, UR6, 0x60, URZ ;  /* 0x0000006006087890 */ /* 0x000fe2000fffe03f */
[----:B------:R-:W-:Y:S01]  /*4cd0*/  FADD R35, R40, R35 ;  /* 0x0000002328237221 */ /* 0x000fe20000000000 */
[----:B------:R-:W-:-:S02]  /*4ce0*/  WARPGROUP.DEPBAR.LE gsb0, 0x0 ;  /* 0x00008000000079c5 */ /* 0x000fc40000010000 */
        /* <DEDUP_REMOVED lines=20> */
[----:B------:R-:W-:Y:S02]  /*4e30*/  FADD R39, R34, R39 ;  /* 0x0000002722277221 */ /* 0x000fe40000000000 */
[----:B------:R-:W-:Y:S02]  /*4e40*/  FADD R42, R43, R42 ;  /* 0x0000002a2b2a7221 */ /* 0x000fe40000000000 */
[----:B------:R-:W-:Y:S01]  /*4e50*/  FADD R38, R39, R38 ;  /* 0x0000002627267221 */ /* 0x000fe20000000000 */
[----:B------:R-:W-:Y:S01]  /*4e60*/  HGMMA.64x16x16.F32 R72, R24, gdesc[UR16].tnspB, R72, gsb0 ;  /* 0x4020001018487df0 */ /* 0x000fe20008000848 */
[----:B------:R-:W-:Y:S01]  /*4e70*/  UMOV UR18, UR8 ;  /* 0x0000000800127c82 */ /* 0x000fe20008000000 */
[----:B------:R-:W-:Y:S01]  /*4e80*/  UMOV UR19, 0xc0000010 ;  /* 0xc000001000137882 */ /* 0x000fe20000000000 */
[----:B------:R-:W-:Y:S01]  /*4e90*/  FADD R42, R42, R45 ;  /* 0x0000002d2a2a7221 */ /* 0x000fe20000000000 */
[----:B------:R-:W-:-:S02]  /*4ea0*/  WARPGROUP.DEPBAR.LE gsb0, 0x0 ;  /* 0x00008000000079c5 */ /* 0x000fc40000010000 */
[----:B------:R-:W-:-:S06]  /*4eb0*/  WARPGROUP.ARRIVE ;  /* 0x00000000000079c5 */ /* 0x000fcc0000000000 */
[----:B------:R-:W-:Y:S01]  /*4ec0*/  HGMMA.64x16x16.F32 R64, R24, gdesc[UR8].tnspB, R64, gsb0 ;  /* 0x4020000818407df0 */ /* 0x000fe20008000840 */
[----:B------:R-:W-:Y:S01]  /*4ed0*/  UMOV UR10, UR12 ;  /* 0x0000000c000a7c82 */ /* 0x000fe20008000000 */
[----:B------:R-:W-:Y:S01]  /*4ee0*/  UMOV UR11, 0xc0000010 ;  /* 0xc0000010000b7882 */ /* 0x000fe20000000000 */
[----:B------:R-:W-:Y:S02]  /*4ef0*/  WARPGROUP.DEPBAR.LE gsb0, 0x0 ;  /* 0x00008000000079c5 */ /* 0x000fe40000010000 */
[----:B------:R-:W-:-:S06]  /*4f00*/  WARPGROUP.ARRIVE ;  /* 0x00000000000079c5 */ /* 0x000fcc0000000000 */
[----:B------:R-:W-:Y:S01]  /*4f10*/  HGMMA.64x16x16.F32 R56, R24, gdesc[UR8].tnspB, R56, gsb0 ;  /* 0x4020000818387df0 */ /* 0x000fe20008000838 */
[----:B------:R-:W-:Y:S01]  /*4f20*/  UIADD3 UR10, UR6, 0xe0, URZ ;  /* 0x000000e0060a7890 */ /* 0x000fe2000fffe03f */
[----:B------:R-:W-:Y:S01]  /*4f30*/  UMOV UR11, 0xc0000010 ;  /* 0xc0000010000b7882 */ /* 0x000fe20000000000 */
[----:B------:R-:W-:Y:S01]  /*4f40*/  UIADD3 UR6, UR6, 0x160, URZ ;  /* 0x0000016006067890 */ /* 0x000fe2000fffe03f */
        /* <DEDUP_REMOVED lines=10> */
[----:B------:R-:W-:-:S05]  /*4ff0*/  FADD R53, R46, R53 ;  /* 0x000000352e357221 */ /* 0x000fca0000000000 */
[----:B------:R-:W-:Y:S03]  /*5000*/  HGMMA.64x16x16.F32 R72, R24, gdesc[UR16].tnspB, R72, gsb0 ;  /* 0x4020001018487df0 */ /* 0x000fe60008000848 */
[----:B------:R-:W-:Y:S02]  /*5010*/  WARPGROUP.DEPBAR.LE gsb0, 0x0 ;  /* 0x00008000000079c5 */ /* 0x000fe40000010000 */
[----:B------:R-:W-:-:S06]  /*5020*/  WARPGROUP.ARRIVE ;  /* 0x00000000000079c5 */ /* 0x000fcc0000000000 */
[----:B------:R-:W-:Y:S03]  /*5030*/  HGMMA.64x16x16.F32 R64, R24, gdesc[UR8].tnspB, R64, gsb0 ;  /* 0x4020000818407df0 */ /* 0x000fe60008000840 */
[----:B------:R-:W-:Y:S02]  /*5040*/  WARPGROUP.DEPBAR.LE gsb0, 0x0 ;  /* 0x00008000000079c5 */ /* 0x000fe40000010000 */
[----:B------:R-:W-:-:S06]  /*5050*/  WARPGROUP.ARRIVE ;  /* 0x00000000000079c5 */ /* 0x000fcc0000000000 */
[----:B------:R-:W-:Y:S03]  /*5060*/  HGMMA.64x16x16.F32 R56, R24, gdesc[UR4].tnspB, R56, gsb0 ;  /* 0x4020000418387df0 */ /* 0x000fe60008000838 */
[----:B------:R-:W-:Y:S02]  /*5070*/  WARPGROUP.DEPBAR.LE gsb0, 0x0 ;  /* 0x00008000000079c5 */ /* 0x000fe40000010000 */
[----:B------:R1:W-:Y:S02]  /*5080*/  SYNCS.ARRIVE.TRANS64.RED.A1T0 RZ, [R21+URZ], RZ ;  /* 0x000000ff15ff79a7 */ /* 0x0003e4000810043f */
[----:B-1----:R-:W-:Y:S02]  /*5090*/  VIADD R21, R19, 0x1 ;  /* 0x0000000113157836 */ /* 0x002fe40000000000 */
[----:B------:R-:W-:Y:S01]  /*50a0*/  FADD R19, R50, R13 ;  /* 0x0000000d32137221 */ /* 0x000fe20000000000 */
[----:B------:R-:W-:-:S02]  /*50b0*/  FADD R13, R53, R48 ;  /* 0x00000030350d7221 */ /* 0x000fc40000000000 */
[----:B------:R-:W-:Y:S01]  /*50c0*/  ISETP.NE.AND P4, PT, R21, 0x4, PT ;  /* 0x000000041500780c */ /* 0x000fe20003f85270 */
[----:B------:R-:W-:-:S03]  /*50d0*/  FADD R12, R19, R12 ;  /* 0x0000000c130c7221 */ /* 0x000fc60000000000 */
[----:B------:R-:W-:Y:S02]  /*50e0*/  SEL R22, RZ, 0x1, P4 ;  /* 0x00000001ff167807 */ /* 0x000fe40002000000 */
[----:B------:R-:W-:Y:S02]  /*50f0*/  SEL R19, R21, RZ, P4 ;  /* 0x000000ff15137207 */ /* 0x000fe40002000000 */
[----:B------:R-:W-:Y:S01]  /*5100*/  LOP3.LUT R9, R9, R22, RZ, 0x3c, !PT ;  /* 0x0000001609097212 */ /* 0x000fe200078e3cff */
[----:B------:R-:W-:Y:S06]  /*5110*/  @P2 BRA `(.L_x_31) ;  /* 0x0000000000d82947 */ /* 0x000fec0003800000 */
[----:B------:R-:W-:Y:S01]  /*5120*/  ISETP.LT.OR P2, PT, R5, 0x1, !P0 ;  /* 0x000000010500780c */ /* 0x000fe20004741670 */
[----:B------:R-:W-:-:S12]  /*5130*/  BSSY B0, `(.L_x_32) ;  /* 0x0000033000007945 */ /* 0x000fd80003800000 */
[----:B------:R-:W-:Y:S05]  /*5140*/  @P2 BRA `(.L_x_33) ;  /* 0x0000000000c42947 */ /* 0x000fea0003800000 */
[----:B------:R-:W-:Y:S01]  /*5150*/  ISETP.NE.AND P3, PT, R8, RZ, PT ;  /* 0x000000ff0800720c */ /* 0x000fe20003f65270 */
[----:B------:R-:W-:Y:S01]  /*5160*/  IMAD R21, R3, 0x8, R2 ;  /* 0x0000000803157824 */ /* 0x000fe200078e0202 */
[----:B------:R-:W-:-:S11]  /*5170*/  SHF.L.U32 R22, R4, 0x1f, RZ ;  /* 0x0000001f04167819 */ /* 0x000fd600000006ff */
.L_x_34:
        /* <DEDUP_REMOVED lines=10> */
.L_x_35:
[----:B-12---:R-:W-:Y:S01]  /*5220*/  IMAD R22, R3, 0x1800, R2 ;  /* 0x0000180003167824 */ /* 0x006fe200078e0202 */
[----:B------:R-:W-:Y:S01]  /*5230*/  R2UR UR25, R21 ;  /* 0x00000000151972ca */ /* 0x000fe200000e0000 */
[----:B------:R-:W-:Y:S01]  /*5240*/  UIADD3 UR6, UP0, UR22, 0x2f0, URZ ;  /* 0x000002f016067890 */ /* 0x000fe2000ff1e03f */
[----:B------:R-:W-:Y:S01]  /*5250*/  R2UR UR27, R6 ;  /* 0x00000000061b72ca */ /* 0x000fe200000e0000 */
[----:B------:R-:W-:Y:S01]  /*5260*/  UMOV UR30, 0x0 ;  /* 0x00000000001e7882 */ /* 0x000fe20000000000 */
[----:B------:R-:W-:Y:S01]  /*5270*/  R2UR UR8, R22 ;  /* 0x00000000160872ca */ /* 0x000fe200000e0000 */
[----:B------:R-:W-:Y:S01]  /*5280*/  UIADD3.X UR7, URZ, UR23, URZ, UP0, !UPT ;  /* 0x000000173f077290 */ /* 0x000fe200087fe43f */
[----:B------:R-:W-:Y:S01]  /*5290*/  IADD3 R3, R3, 0x1, RZ ;  /* 0x0000000103037810 */ /* 0x000fe20007ffe0ff */
[----:B------:R-:W-:Y:S01]  /*52a0*/  UMOV UR31, 0x10000000 ;  /* 0x10000000001f7882 */ /* 0x000fe20000000000 */
[----:B------:R-:W-:Y:S01]  /*52b0*/  UMOV UR26, URZ ;  /* 0x0000003f001a7c82 */ /* 0x000fe20008000000 */
[----:B------:R-:W-:Y:S01]  /*52c0*/  UMOV UR28, UR36 ;  /* 0x00000024001c7c82 */ /* 0x000fe20008000000 */
[----:B------:R-:W-:Y:S01]  /*52d0*/  UMOV UR29, UR37 ;  /* 0x00000025001d7c82 */ /* 0x000fe20008000000 */
[----:B------:R-:W-:Y:S01]  /*52e0*/  UMOV UR18, 0x10 ;  /* 0x0000001000127882 */ /* 0x000fe20000000000 */
[----:B------:R-:W-:Y:S01]  /*52f0*/  UMOV UR20, UR36 ;  /* 0x0000002400147c82 */ /* 0x000fe20008000000 */
[----:B------:R-:W-:Y:S01]  /*5300*/  UIADD3 UR25, UR25, 0x7800, URZ ;  /* 0x0000780019197890 */ /* 0x000fe2000fffe03f */
[C---:B------:R-:W-:Y:S01]  /*5310*/  ISETP.NE.AND P2, PT, R3.reuse, 0x4, PT ;  /* 0x000000040300780c */ /* 0x040fe20003f45270 */
[----:B------:R-:W-:Y:S01]  /*5320*/  USHF.L.U32 UR27, UR27, 0x6, URZ ;  /* 0x000000061b1b7899 */ /* 0x000fe2000800063f */
[----:B------:R-:W-:Y:S01]  /*5330*/  VIADD R6, R6, 0x1 ;  /* 0x0000000106067836 */ /* 0x000fe20000000000 */
        /* <DEDUP_REMOVED lines=9> */
[----:B------:R-:W-:Y:S01]  /*53d0*/  UMOV UR10, 0x20 ;  /* 0x00000020000a7882 */ /* 0x000fe20000000000 */
[----:B------:R-:W-:Y:S01]  /*53e0*/  UMOV UR12, UR36 ;  /* 0x00000024000c7c82 */ /* 0x000fe20008000000 */
[----:B------:R-:W-:Y:S01]  /*53f0*/  UMOV UR13, UR37 ;  /* 0x00000025000d7c82 */ /* 0x000fe20008000000 */
[----:B------:R-:W-:Y:S01]  /*5400*/  UMOV UR9, UR25 ;  /* 0x0000001900097c82 */ /* 0x000fe20008000000 */
[----:B------:R1:W-:Y:S01]  /*5410*/  UTMALDG.4D [UR24], [UR6], desc[UR30] ;  /* 0x00001e18060075b4 */ /* 0x0003e20008019000 */
[----:B------:R-:W-:Y:S01]  /*5420*/  UMOV UR11, UR27 ;  /* 0x0000001b000b7c82 */ /* 0x000fe20008000000 */
[----:B------:R1:W-:Y:S01]  /*5430*/  UTMALDG.4D [UR16], [UR6], desc[UR30] ;  /* 0x00001e10060075b4 */ /* 0x0003e20008019000 */
[----:B------:R1:W-:Y:S02]  /*5440*/  UTMALDG.4D [UR8], [UR6], desc[UR30] ;  /* 0x00001e08060075b4 */ /* 0x0003e40008019000 */
[----:B-1----:R-:W-:Y:S01]  /*5450*/  NOP ;  /* 0x0000000000007918 */ /* 0x002fe20000000000 */
.L_x_33:
[----:B------:R-:W-:Y:S05]  /*5460*/  BSYNC B0 ;  /* 0x0000000000007941 */ /* 0x000fea0003800000 */
.L_x_32:
[----:B------:R-:W-:-:S07]  /*5470*/  VIADD R5, R5, 0xffffffff ;  /* 0xffffffff05057836 */ /* 0x000fce0000000000 */
.L_x_31:
[----:B------:R-:W-:Y:S01]  /*5480*/  VIADD R14, R14, 0x40 ;  /* 0x000000400e0e7836 */ /* 0x000fe20000000000 */
[----:B------:R-:W-:Y:S01]  /*5490*/  MOV R21, R17 ;  /* 0x0000001100157202 */ /* 0x000fe20000000f00 */
[----:B------:R-:W-:Y:S01]  /*54a0*/  IMAD.MOV.U32 R23, RZ, RZ, R16 ;  /* 0x000000ffff177224 */ /* 0x000fe200078e0010 */
[----:B------:R-:W-:Y:S06]  /*54b0*/  @P1 BRA `(.L_x_36) ;  /* 0xffffffdc00d01947 */ /* 0x000fec000383ffff */
.L_x_24:
[----:B------:R-:W-:-:S13]  /*54c0*/  ISETP.GE.AND P1, PT, R20, 0x1, PT ;  /* 0x000000011400780c */ /* 0x000fda0003f26270 */
[----:B------:R-:W-:Y:S05]  /*54d0*/  @!P1 BRA `(.L_x_37) ;  /* 0x0000002400f89947 */ /* 0x000fea0003800000 */
[----:B-1----:R-:W1:Y:S01]  /*54e0*/  S2R R18, SR_TID.X ;  /* 0x0000000000127919 */ /* 0x002e620000002100 */
[----:B------:R-:W-:Y:S02]  /*54f0*/  IMAD.MOV.U32 R22, RZ, RZ, R16 ;  /* 0x000000ffff167224 */ /* 0x000fe400078e0010 */
[----:B------:R-:W-:Y:S01]  /*5500*/  IMAD.MOV.U32 R21, RZ, RZ, R17 ;  /* 0x000000ffff157224 */ /* 0x000fe200078e0011 */
[----:B-1----:R-:W-:-:S07]  /*5510*/  LOP3.LUT R18, R18, 0x1f, RZ, 0xc0, !PT ;  /* 0x0000001f12127812 */ /* 0x002fce00078ec0ff */
.L_x_51:
[----:B------:R-:W-:Y:S01]  /*5520*/  IMAD R17, R19, 0x8, R2 ;  /* 0x0000000813117824 */ /* 0x000fe200078e0202 */
[----:B------:R-:W-:-:S07]  /*5530*/  SHF.L.U32 R16, R9, 0x1f, RZ ;  /* 0x0000001f09107819 */ /* 0x000fce00000006ff */
.L_x_38:
[----:B-1----:R1:W2:Y:S02]  /*5540*/  SYNCS.PHASECHK.TRANS64.TRYWAIT P1, [R17+URZ+0x7800], R16 ;  /* 0x00780010110075a7 */ /* 0x0022a4000802017f */
[----:B--2---:R-:W-:Y:S05]  /*5550*/  @!P1 NANOSLEEP.SYNCS 0x989680 ;  /* 0x009896800000995d */ /* 0x004fea0003900000 */
[----:B------:R-:W2:Y:S02]  /*5560*/  @!P1 SYNCS.PHASECHK.TRANS64 P1, [R17+URZ+0x7800], R16 ;  /* 0x00780010110095a7 */ /* 0x000ea4000802007f */
[----:B--2---:R-:W-:Y:S05]  /*5570*/  @!P1 BRA `(.L_x_38) ;  /* 0xfffffffc00f09947 */ /* 0x004fea000383ffff */
[----:B------:R-:W-:Y:S05]  /*5580*/  WARPSYNC.ALL ;  /* 0x0000000000007948 */ /* 0x000fea0003800000 */
[----:B------:R-:W-:Y:S01]  /*5590*/  IMAD.U32 R80, RZ, RZ, UR14 ;  /* 0x0000000eff507e24 */ /* 0x000fe2000f8e00ff */
[----:B------:R-:W-:Y:S01]  /*55a0*/  MOV R81, 0xc0000010 ;  /* 0xc000001000517802 */ /* 0x000fe20000000f00 */
[----:B------:R-:W-:Y:S01]  /*55b0*/  WARPGROUP.ARRIVE ;  /* 0x00000000000079c5 */ /* 0x000fe20000000000 */
[----:B-1----:R-:W-:Y:S01]  /*55c0*/  IMAD.MOV.U32 R17, RZ, RZ, -0x3ffffff0 ;  /* 0xc0000010ff117424 */ /* 0x002fe200078e00ff */
[----:B------:R-:W-:Y:S01]  /*55d0*/  ISETP.NE.AND P1, PT, R7, RZ, PT ;  /* 0x000000ff0700720c */ /* 0x000fe20003f25270 */
[----:B------:R-:W-:Y:S01]  /*55e0*/  IMAD R80, R19, 0x180, R80 ;  /* 0x0000018013507824 */ /* 0x000fe200078e0250 */
[----:B------:R-:W-:Y:S01]  /*55f0*/  R2UR UR47, R81 ;  /* 0x00000000512f72ca */ /* 0x000fe200000e0000 */
[----:B------:R-:W-:Y:S01]  /*5600*/  IMAD.MOV.U32 R81, RZ, RZ, -0x3ffffff0 ;  /* 0xc0000010ff517424 */ /* 0x000fe200078e00ff */
[----:B------:R-:W-:Y:S01]  /*5610*/  R2UR UR43, R17 ;  /* 0x00000000112b72ca */ /* 0x000fe200000e0000 */
[C---:B------:R-:W-:Y:S01]  /*5620*/  VIADD R16, R80.reuse, 0x80 ;  /* 0x0000008050107836 */ /* 0x040fe20000000000 */
[C---:B------:R-:W-:Y:S01]  /*5630*/  R2UR UR46, R80.reuse ;  /* 0x00000000502e72ca */ /* 0x040fe200000e0000 */
[----:B------:R-:W-:Y:S01]  /*5640*/  VIADD R80, R80, 0x100 ;  /* 0x0000010050507836 */ /* 0x000fe20000000000 */
[----:B------:R-:W-:-:S02]  /*5650*/  R2UR UR7, R81 ;  /* 0x00000000510772ca */ /* 0x000fc400000e0000 */
[----:B------:R-:W-:Y:S02]  /*5660*/  R2UR UR42, R16 ;  /* 0x00000000102a72ca */ /* 0x000fe400000e0000 */
[----:B------:R-:W-:-:S07]  /*5670*/  R2UR UR6, R80 ;  /* 0x00000000500672ca */ /* 0x000fce00000e0000 */
        /* <DEDUP_REMOVED lines=9> */
[----:B------:R-:W-:Y:S01]  /*5710*/  ISETP.LT.OR P2, PT, R5, 0x1, !P0 ;  /* 0x000000010500780c */ /* 0x000fe20004741670 */
[----:B------:R-:W-:-:S12]  /*5720*/  BSSY B0, `(.L_x_40) ;  /* 0x0000033000007945 */ /* 0x000fd80003800000 */
[----:B------:R-:W-:Y:S05]  /*5730*/  @P2 BRA `(.L_x_41) ;  /* 0x0000000000c42947 */ /* 0x000fea0003800000 */
[----:B------:R-:W-:Y:S02]  /*5740*/  ISETP.NE.AND P3, PT, R8, RZ, PT ;  /* 0x000000ff0800720c */ /* 0x000fe40003f65270 */
[----:B------:R-:W-:Y:S02]  /*5750*/  LEA R16, R3, R2, 0x3 ;  /* 0x0000000203107211 */ /* 0x000fe400078e18ff */
[----:B------:R-:W-:-:S09]  /*5760*/  SHF.L.U32 R17, R4, 0x1f, RZ ;  /* 0x0000001f04117819 */ /* 0x000fd200000006ff */
.L_x_42:
        /* <DEDUP_REMOVED lines=10> */
.L_x_43:
[----:B-12---:R-:W-:Y:S01]  /*5810*/  IMAD R17, R3, 0x1800, R2 ;  /* 0x0000180003117824 */ /* 0x006fe200078e0202 */
        /* <DEDUP_REMOVED lines=15> */
[----:B------:R-:W-:-:S02]  /*5910*/  USHF.L.U32 UR27, UR27, 0x6, URZ ;  /* 0x000000061b1b7899 */ /* 0x000fc4000800063f */
        /* <DEDUP_REMOVED lines=19> */
.L_x_41:
[----:B------:R-:W-:Y:S05]  /*5a50*/  BSYNC B0 ;  /* 0x0000000000007941 */ /* 0x000fea0003800000 */
.L_x_40:
[----:B------:R-:W-:-:S07]  /*5a60*/  VIADD R5, R5, 0xffffffff ;  /* 0xffffffff05057836 */ /* 0x000fce0000000000 */
.L_x_39:
[C---:B------:R-:W-:Y:S01]  /*5a70*/  VIADD R16, R14.reuse, 0x1 ;  /* 0x000000010e107836 */ /* 0x040fe20000000000 */
[----:B------:R-:W-:Y:S01]  /*5a80*/  IADD3 R17, R14, 0x8, RZ ;  /* 0x000000080e117810 */ /* 0x000fe20007ffe0ff */
[----:B------:R-:W-:Y:S05]  /*5a90*/  WARPSYNC.ALL ;  /* 0x0000000000007948 */ /* 0x000fea0003800000 */
[-C--:B------:R-:W-:Y:S01]  /*5aa0*/  ISETP.GE.AND P3, PT, R0, R16.reuse, PT ;  /* 0x000000100000720c */ /* 0x080fe20003f66270 */
[----:B------:R-:W-:Y:S01]  /*5ab0*/  ULDC UR6, c[0x0][0x604] ;  /* 0x0001810000067ab9 */ /* 0x000fe20000000800 */
[----:B------:R-:W-:Y:S01]  /*5ac0*/  ISETP.GE.AND P5, PT, R11, R16, PT ;  /* 0x000000100b00720c */ /* 0x000fe20003fa6270 */
[----:B------:R-:W-:Y:S01]  /*5ad0*/  VIADD R16, R14, 0x9 ;  /* 0x000000090e107836 */ /* 0x000fe20000000000 */
[-C--:B------:R-:W-:Y:S01]  /*5ae0*/  ISETP.GE.AND P6, PT, R0, R17.reuse, PT ;  /* 0x000000110000720c */ /* 0x080fe20003fc6270 */
[----:B------:R-:W-:Y:S01]  /*5af0*/  VIADD R19, R19, 0x1 ;  /* 0x0000000113137836 */ /* 0x000fe20000000000 */
[----:B------:R-:W-:Y:S01]  /*5b00*/  ISETP.GE.AND P4, PT, R11, R17, PT ;  /* 0x000000110b00720c */ /* 0x000fe20003f86270 */
[----:B------:R-:W-:Y:S01]  /*5b10*/  VIADD R17, R14, 0x10 ;  /* 0x000000100e117836 */ /* 0x000fe20000000000 */
[----:B------:R-:W-:Y:S01]  /*5b20*/  FSEL R25, R25, -INF , P3 ;  /* 0xff80000019197808 */ /* 0x000fe20001800000 */
[----:B------:R-:W-:Y:S01]  /*5b30*/  BSSY B0, `(.L_x_44) ;  /* 0x00000a6000007945 */ /* 0x000fe20003800000 */
[----:B------:R-:W-:-:S02]  /*5b40*/  ISETP.GE.AND P2, PT, R0, R16, PT ;  /* 0x000000100000720c */ /* 0x000fc40003f46270 */
[----:B------:R-:W-:Y:S01]  /*5b50*/  ISETP.GE.AND P3, PT, R11, R16, PT ;  /* 0x000000100b00720c */ /* 0x000fe20003f66270 */
[----:B------:R-:W-:Y:S01]  /*5b60*/  VIADD R16, R14, 0x11 ;  /* 0x000000110e107836 */ /* 0x000fe20000000000 */
[----:B------:R-:W-:Y:S02]  /*5b70*/  FSEL R27, R27, -INF , P5 ;  /* 0xff8000001b1b7808 */ /* 0x000fe40002800000 */
[----:B------:R-:W-:Y:S02]  /*5b80*/  FSEL R28, R28, -INF , P6 ;  /* 0xff8000001c1c7808 */ /* 0x000fe40003000000 */
[-C--:B------:R-:W-:Y:S02]  /*5b90*/  ISETP.GE.AND P5, PT, R0, R17.reuse, PT ;  /* 0x000000110000720c */ /* 0x080fe40003fa6270 */
[----:B------:R-:W-:Y:S01]  /*5ba0*/  ISETP.GE.AND P6, PT, R11, R17, PT ;  /* 0x000000110b00720c */ /* 0x000fe20003fc6270 */
[----:B------:R-:W-:Y:S01]  /*5bb0*/  VIADD R17, R14, 0x18 ;  /* 0x000000180e117836 */ /* 0x000fe20000000000 */
[----:B------:R-:W-:-:S02]  /*5bc0*/  FSEL R30, R30, -INF , P4 ;  /* 0xff8000001e1e7808 */ /* 0x000fc40002000000 */
[----:B------:R-:W-:Y:S02]  /*5bd0*/  FSEL R29, R29, -INF , P2 ;  /* 0xff8000001d1d7808 */ /* 0x000fe40001000000 */
[-C--:B------:R-:W-:Y:S02]  /*5be0*/  ISETP.GE.AND P4, PT, R0, R16.reuse, PT ;  /* 0x000000100000720c */ /* 0x080fe40003f86270 */
[C---:B------:R-:W-:Y:S02]  /*5bf0*/  ISETP.GE.AND P2, PT, R11.reuse, R16, PT ;  /* 0x000000100b00720c */ /* 0x040fe40003f46270 */
[----:B------:R-:W-:Y:S02]  /*5c00*/  FSEL R32, R32, -INF , P5 ;  /* 0xff80000020207808 */ /* 0x000fe40002800000 */
[----:B------:R-:W-:Y:S02]  /*5c10*/  IADD3 R16, R14, 0x19, RZ ;  /* 0x000000190e107810 */ /* 0x000fe40007ffe0ff */
[----:B------:R-:W-:-:S02]  /*5c20*/  ISETP.GE.AND P5, PT, R11, R17, PT ;  /* 0x000000110b00720c */ /* 0x000fc40003fa6270 */
[----:B------:R-:W-:Y:S02]  /*5c30*/  FSEL R34, R34, -INF , P6 ;  /* 0xff80000022227808 */ /* 0x000fe40003000000 */
[----:B------:R-:W-:Y:S02]  /*5c40*/  FSEL R33, R33, -INF , P4 ;  /* 0xff80000021217808 */ /* 0x000fe40002000000 */
[----:B------:R-:W-:Y:S02]  /*5c50*/  FSEL R31, R31, -INF , P3 ;  /* 0xff8000001f1f7808 */ /* 0x000fe40001800000 */
[-C--:B------:R-:W-:Y:S02]  /*5c60*/  ISETP.GE.AND P6, PT, R0, R16.reuse, PT ;  /* 0x000000100000720c */ /* 0x080fe40003fc6270 */
[----:B------:R-:W-:Y:S01]  /*5c70*/  ISETP.GE.AND P4, PT, R11, R16, PT ;  /* 0x000000100b00720c */ /* 0x000fe20003f86270 */
[----:B------:R-:W-:Y:S01]  /*5c80*/  VIADD R16, R14, 0x21 ;  /* 0x000000210e107836 */ /* 0x000fe20000000000 */
[----:B------:R-:W-:-:S02]  /*5c90*/  FSEL R38, R38, -INF , P5 ;  /* 0xff80000026267808 */ /* 0x000fc40002800000 */
[----:B------:R-:W-:Y:S01]  /*5ca0*/  ISETP.GE.AND P3, PT, R0, R17, PT ;  /* 0x000000110000720c */ /* 0x000fe20003f66270 */
[----:B------:R-:W-:Y:S01]  /*5cb0*/  VIADD R17, R14, 0x20 ;  /* 0x000000200e117836 */ /* 0x000fe20000000000 */
[----:B------:R-:W-:Y:S02]  /*5cc0*/  ISETP.GE.AND P5, PT, R0, R14, PT ;  /* 0x0000000e0000720c */ /* 0x000fe40003fa6270 */
[----:B------:R-:W-:Y:S02]  /*5cd0*/  FSEL R37, R37, -INF , P6 ;  /* 0xff80000025257808 */ /* 0x000fe40003000000 */
[----:B------:R-:W-:Y:S02]  /*5ce0*/  FSEL R23, R24, -INF , P5 ;  /* 0xff80000018177808 */ /* 0x000fe40002800000 */
[----:B------:R-:W-:Y:S02]  /*5cf0*/  FSEL R39, R39, -INF , P4 ;  /* 0xff80000027277808 */ /* 0x000fe40002000000 */
[----:B------:R-:W-:-:S02]  /*5d00*/  FSEL R35, R35, -INF , P2 ;  /* 0xff80000023237808 */ /* 0x000fc40001000000 */
[C---:B------:R-:W-:Y:S02]  /*5d10*/  ISETP.GE.AND P6, PT, R11.reuse, R14, PT ;  /* 0x0000000e0b00720c */ /* 0x040fe40003fc6270 */
[-C--:B------:R-:W-:Y:S02]  /*5d20*/  ISETP.GE.AND P5, PT, R0, R16.reuse, PT ;  /* 0x000000100000720c */ /* 0x080fe40003fa6270 */
[----:B------:R-:W-:Y:S01]  /*5d30*/  ISETP.GE.AND P4, PT, R11, R16, PT ;  /* 0x000000100b00720c */ /* 0x000fe20003f86270 */
[----:B------:R-:W-:Y:S01]  /*5d40*/  VIADD R16, R14, 0x28 ;  /* 0x000000280e107836 */ /* 0x000fe20000000000 */
[----:B------:R-:W-:Y:S02]  /*5d50*/  ISETP.GE.AND P2, PT, R0, R17, PT ;  /* 0x000000110000720c */ /* 0x000fe40003f46270 */
[----:B------:R-:W-:Y:S02]  /*5d60*/  FSEL R26, R26, -INF , P6 ;  /* 0xff8000001a1a7808 */ /* 0x000fe40003000000 */
[----:B------:R-:W-:-:S02]  /*5d70*/  FSEL R40, R40, -INF , P2 ;  /* 0xff80000028287808 */ /* 0x000fc40001000000 */
[-C--:B------:R-:W-:Y:S02]  /*5d80*/  ISETP.GE.AND P2, PT, R0, R16.reuse, PT ;  /* 0x000000100000720c */ /* 0x080fe40003f46270 */
[----:B------:R-:W-:Y:S02]  /*5d90*/  ISETP.GE.AND P6, PT, R11, R16, PT ;  /* 0x000000100b00720c */ /* 0x000fe40003fc6270 */
[----:B------:R-:W-:Y:S02]  /*5da0*/  FMNMX R16, R23, R22, !PT ;  /* 0x0000001617107209 */ /* 0x000fe40007800000 */
[----:B------:R-:W-:Y:S02]  /*5db0*/  FMNMX R24, R26, R21, !PT ;  /* 0x000000151a187209 */ /* 0x000fe40007800000 */
[----:B------:R-:W-:Y:S02]  /*5dc0*/  FSEL R36, R36, -INF , P3 ;  /* 0xff80000024247808 */ /* 0x000fe40001800000 */
[----:B------:R-:W-:-:S02]  /*5dd0*/  FMNMX R81, R25, R16, !PT ;  /* 0x0000001019517209 */ /* 0x000fc40007800000 */
[----:B------:R-:W-:Y:S01]  /*5de0*/  ISETP.GE.AND P3, PT, R11, R17, PT ;  /* 0x000000110b00720c */ /* 0x000fe20003f66270 */
[----:B------:R-:W-:Y:S01]  /*5df0*/  VIADD R17, R14, 0x29 ;  /* 0x000000290e117836 */ /* 0x000fe20000000000 */
[----:B------:R-:W-:Y:S02]  /*5e00*/  FMNMX R83, R27, R24, !PT ;  /* 0x000000181b537209 */ /* 0x000fe40007800000 */
[----:B------:R-:W-:Y:S02]  /*5e10*/  FMNMX R24, R28, R81, !PT ;  /* 0x000000511c187209 */ /* 0x000fe40007800000 */
[----:B------:R-:W-:Y:S02]  /*5e20*/  FMNMX R80, R30, R83, !PT ;  /* 0x000000531e507209 */ /* 0x000fe40007800000 */
[----:B------:R-:W-:Y:S02]  /*5e30*/  FSEL R42, R42, -INF , P3 ;  /* 0xff8000002a2a7808 */ /* 0x000fe40001800000 */
[----:B------:R-:W-:-:S02]  /*5e40*/  FSEL R41, R41, -INF , P5 ;  /* 0xff80000029297808 */ /* 0x000fc40002800000 */
[-C--:B------:R-:W-:Y:S02]  /*5e50*/  ISETP.GE.AND P3, PT, R0, R17.reuse, PT ;  /* 0x000000110000720c */ /* 0x080fe40003f66270 */
[----:B------:R-:W-:Y:S02]  /*5e60*/  ISETP.GE.AND P5, PT, R11, R17, PT ;  /* 0x000000110b00720c */ /* 0x000fe40003fa6270 */
[----:B------:R-:W-:Y:S02]  /*5e70*/  FMNMX R17, R29, R24, !PT ;  /* 0x000000181d117209 */ /* 0x000fe40007800000 */
[----:B------:R-:W-:Y:S02]  /*5e80*/  FMNMX R81, R31, R80, !PT ;  /* 0x000000501f517209 */ /* 0x000fe40007800000 */
[----:B------:R-:W-:Y:S02]  /*5e90*/  FMNMX R24, R32, R17, !PT ;  /* 0x0000001120187209 */ /* 0x000fe40007800000 */
[----:B------:R-:W-:-:S02]  /*5ea0*/  FMNMX R80, R34, R81, !PT ;  /* 0x0000005122507209 */ /* 0x000fc40007800000 */
[----:B------:R-:W-:Y:S02]  /*5eb0*/  FMNMX R17, R33, R24, !PT ;  /* 0x0000001821117209 */ /* 0x000fe40007800000 */
[----:B------:R-:W-:Y:S02]  /*5ec0*/  FMNMX R81, R35, R80, !PT ;  /* 0x0000005023517209 */ /* 0x000fe40007800000 */
[----:B------:R-:W-:Y:S02]  /*5ed0*/  FMNMX R24, R36, R17, !PT ;  /* 0x0000001124187209 */ /* 0x000fe40007800000 */
[----:B------:R-:W-:Y:S02]  /*5ee0*/  IADD3 R16, R14, 0x30, RZ ;  /* 0x000000300e107810 */ /* 0x000fe40007ffe0ff */
[----:B------:R-:W-:Y:S02]  /*5ef0*/  FMNMX R80, R38, R81, !PT ;  /* 0x0000005126507209 */ /* 0x000fe40007800000 */
[----:B------:R-:W-:-:S02]  /*5f00*/  FSEL R43, R43, -INF , P4 ;  /* 0xff8000002b2b7808 */ /* 0x000fc40002000000 */
[----:B------:R-:W-:Y:S02]  /*5f10*/  FSEL R44, R44, -INF , P2 ;  /* 0xff8000002c2c7808 */ /* 0x000fe40001000000 */
[----:B------:R-:W-:Y:S02]  /*5f20*/  FMNMX R17, R37, R24, !PT ;  /* 0x0000001825117209 */ /* 0x000fe40007800000 */
[-C--:B------:R-:W-:Y:S02]  /*5f30*/  ISETP.GE.AND P4, PT, R0, R16.reuse, PT ;  /* 0x000000100000720c */ /* 0x080fe40003f86270 */
[----:B------:R-:W-:Y:S01]  /*5f40*/  ISETP.GE.AND P2, PT, R11, R16, PT ;  /* 0x000000100b00720c */ /* 0x000fe20003f46270 */
[----:B------:R-:W-:Y:S01]  /*5f50*/  VIADD R16, R14, 0x31 ;  /* 0x000000310e107836 */ /* 0x000fe20000000000 */
[----:B------:R-:W-:Y:S02]  /*5f60*/  FMNMX R81, R39, R80, !PT ;  /* 0x0000005027517209 */ /* 0x000fe40007800000 */
[----:B------:R-:W-:-:S02]  /*5f70*/  FMNMX R24, R40, R17, !PT ;  /* 0x0000001128187209 */ /* 0x000fc40007800000 */
[----:B------:R-:W-:Y:S02]  /*5f80*/  FMNMX R80, R42, R81, !PT ;  /* 0x000000512a507209 */ /* 0x000fe40007800000 */
[----:B------:R-:W-:Y:S02]  /*5f90*/  FSEL R46, R46, -INF , P6 ;  /* 0xff8000002e2e7808 */ /* 0x000fe40003000000 */
[----:B------:R-:W-:Y:S02]  /*5fa0*/  FSEL R45, R45, -INF , P3 ;  /* 0xff8000002d2d7808 */ /* 0x000fe40001800000 */
[-C--:B------:R-:W-:Y:S02]  /*5fb0*/  ISETP.GE.AND P6, PT, R0, R16.reuse, PT ;  /* 0x000000100000720c */ /* 0x080fe40003fc6270 */
[----:B------:R-:W-:Y:S01]  /*5fc0*/  ISETP.GE.AND P3, PT, R11, R16, PT ;  /* 0x000000100b00720c */ /* 0x000fe20003f66270 */
[----:B------:R-:W-:Y:S01]  /*5fd0*/  VIADD R16, R14, 0x38 ;  /* 0x000000380e107836 */ /* 0x000fe20000000000 */
[----:B------:R-:W-:-:S02]  /*5fe0*/  FMNMX R17, R41, R24, !PT ;  /* 0x0000001829117209 */ /* 0x000fc40007800000 */
[----:B------:R-:W-:Y:S02]  /*5ff0*/  FMNMX R81, R43, R80, !PT ;  /* 0x000000502b517209 */ /* 0x000fe40007800000 */
[----:B------:R-:W-:Y:S02]  /*6000*/  FSEL R47, R47, -INF , P5 ;  /* 0xff8000002f2f7808 */ /* 0x000fe40002800000 */
[----:B------:R-:W-:Y:S02]  /*6010*/  FSEL R48, R48, -INF , P4 ;  /* 0xff80000030307808 */ /* 0x000fe40002000000 */
[----:B------:R-:W-:Y:S02]  /*6020*/  FMNMX R24, R44, R17, !PT ;  /* 0x000000112c187209 */ /* 0x000fe40007800000 */
[-C--:B------:R-:W-:Y:S02]  /*6030*/  ISETP.GE.AND P5, PT, R0, R16.reuse, PT ;  /* 0x000000100000720c */ /* 0x080fe40003fa6270 */
[----:B------:R-:W-:Y:S01]  /*6040*/  ISETP.GE.AND P4, PT, R11, R16, PT ;  /* 0x000000100b00720c */ /* 0x000fe20003f86270 */
[----:B------:R-:W-:Y:S01]  /*6050*/  VIADD R16, R14, 0x39 ;  /* 0x000000390e107836 */ /* 0x000fe20000000000 */
[----:B------:R-:W-:-:S02]  /*6060*/  FMNMX R80, R46, R81, !PT ;  /* 0x000000512e507209 */ /* 0x000fc40007800000 */
[----:B------:R-:W-:Y:S02]  /*6070*/  FMNMX R17, R45, R24, !PT ;  /* 0x000000182d117209 */ /* 0x000fe40007800000 */
[----:B------:R-:W-:Y:S02]  /*6080*/  FSEL R50, R50, -INF , P2 ;  /* 0xff80000032327808 */ /* 0x000fe40001000000 */
[----:B------:R-:W-:Y:S02]  /*6090*/  FMNMX R81, R47, R80, !PT ;  /* 0x000000502f517209 */ /* 0x000fe40007800000 */
[----:B------:R-:W-:Y:S02]  /*60a0*/  FSEL R49, R49, -INF , P6 ;  /* 0xff80000031317808 */ /* 0x000fe40003000000 */
[-C--:B------:R-:W-:Y:S02]  /*60b0*/  ISETP.GE.AND P2, PT, R0, R16.reuse, PT ;  /* 0x000000100000720c */ /* 0x080fe40003f46270 */
[----:B------:R-:W-:-:S02]  /*60c0*/  ISETP.GE.AND P6, PT, R11, R16, PT ;  /* 0x000000100b00720c */ /* 0x000fc40003fc6270 */
[----:B------:R-:W-:Y:S02]  /*60d0*/  FMNMX R16, R48, R17, !PT ;  /* 0x0000001130107209 */ /* 0x000fe40007800000 */
[----:B------:R-:W-:Y:S02]  /*60e0*/  FSEL R51, R51, -INF , P3 ;  /* 0xff80000033337808 */ /* 0x000fe40001800000 */
[----:B------:R-:W-:Y:S02]  /*60f0*/  FMNMX R24, R50, R81, !PT ;  /* 0x0000005132187209 */ /* 0x000fe40007800000 */
[----:B------:R-:W-:Y:S02]  /*6100*/  FSEL R52, R52, -INF , P5 ;  /* 0xff80000034347808 */ /* 0x000fe40002800000 */
[----:B------:R-:W-:Y:S02]  /*6110*/  FMNMX R17, R49, R16, !PT ;  /* 0x0000001031117209 */ /* 0x000fe40007800000 */
[----:B------:R-:W-:-:S02]  /*6120*/  FSEL R54, R54, -INF , P4 ;  /* 0xff80000036367808 */ /* 0x000fc40002000000 */
[----:B------:R-:W-:Y:S02]  /*6130*/  FMNMX R81, R51, R24, !PT ;  /* 0x0000001833517209 */ /* 0x000fe40007800000 */
[----:B------:R-:W-:Y:S02]  /*6140*/  FSEL R53, R53, -INF , P2 ;  /* 0xff80000035357808 */ /* 0x000fe40001000000 */
[----:B------:R-:W-:Y:S02]  /*6150*/  FMNMX R16, R52, R17, !PT ;  /* 0x0000001134107209 */ /* 0x000fe40007800000 */
[----:B------:R-:W-:Y:S02]  /*6160*/  FSEL R55, R55, -INF , P6 ;  /* 0xff80000037377808 */ /* 0x000fe40003000000 */
[----:B------:R-:W-:Y:S02]  /*6170*/  FMNMX R80, R54, R81, !PT ;  /* 0x0000005136507209 */ /* 0x000fe40007800000 */
[----:B------:R-:W-:-:S02]  /*6180*/  FMNMX R24, R53, R16, !PT ;  /* 0x0000001035187209 */ /* 0x000fc40007800000 */
[----:B------:R-:W-:-:S03]  /*6190*/  FMNMX R81, R55, R80, !PT ;  /* 0x0000005037517209 */ /* 0x000fc60007800000 */
[----:B------:R-:W1:Y:S04]  /*61a0*/  SHFL.BFLY PT, R17, R24, 0x1, 0x1f ;  /* 0x0c201f0018117f89 */ /* 0x000e6800000e0000 */
[----:B------:R-:W2:Y:S01]  /*61b0*/  SHFL.BFLY PT, R16, R81, 0x1, 0x1f ;  /* 0x0c201f0051107f89 */ /* 0x000ea200000e0000 */
[----:B-1----:R-:W-:Y:S02]  /*61c0*/  FMNMX R82, R24, R17, !PT ;  /* 0x0000001118527209 */ /* 0x002fe40007800000 */
[C---:B------:R-:W-:Y:S01]  /*61d0*/  LEA R24, R10.reuse, R15, 0x3 ;  /* 0x0000000f0a187211 */ /* 0x040fe200078e18ff */
[----:B------:R-:W-:Y:S01]  /*61e0*/  VIADD R10, R10, 0x1 ;  /* 0x000000010a0a7836 */ /* 0x000fe20000000000 */
[----:B--2---:R-:W-:Y:S01]  /*61f0*/  FMNMX R83, R81, R16, !PT ;  /* 0x0000001051537209 */ /* 0x004fe20007800000 */
[----:B------:R-:W1:Y:S01]  /*6200*/  SHFL.BFLY PT, R17, R82, 0x2, 0x1f ;  /* 0x0c401f0052117f89 */ /* 0x000e6200000e0000 */
[----:B------:R-:W-:-:S03]  /*6210*/  PRMT R81, RZ, 0x654, R24 ;  /* 0x00000654ff517816 */ /* 0x000fc60000000018 */
[----:B------:R-:W2:Y:S01]  /*6220*/  SHFL.BFLY PT, R80, R83, 0x2, 0x1f ;  /* 0x0c401f0053507f89 */ /* 0x000ea200000e0000 */
[----:B------:R3:W-:Y:S01]  /*6230*/  SYNCS.ARRIVE.TRANS64.RED.A1T0 RZ, [R81+URZ], RZ ;  /* 0x000000ff51ff79a7 */ /* 0x0007e2000810043f */
[----:B-1----:R-:W-:Y:S02]  /*6240*/  FMNMX R16, R82, R17, !PT ;  /* 0x0000001152107209 */ /* 0x002fe40007800000 */
[----:B--2---:R-:W-:Y:S02]  /*6250*/  FMNMX R17, R83, R80, !PT ;  /* 0x0000005053117209 */ /* 0x004fe40007800000 */
[C---:B------:R-:W-:Y:S02]  /*6260*/  FSETP.NEU.AND P2, PT, R16.reuse, -INF , PT ;  /* 0xff8000001000780b */ /* 0x040fe40003f4d000 */
[----:B------:R-:W-:Y:S02]  /*6270*/  FSETP.NEU.AND P3, PT, R17, -INF , PT ;  /* 0xff8000001100780b */ /* 0x000fe40003f6d000 */
[----:B------:R-:W-:-:S02]  /*6280*/  FSEL R80, R16, RZ, P2 ;  /* 0x000000ff10507208 */ /* 0x000fc40001000000 */
[----:B------:R-:W-:Y:S02]  /*6290*/  FSEL R84, R17, RZ, P3 ;  /* 0x000000ff11547208 */ /* 0x000fe40001800000 */
[C---:B------:R-:W-:Y:S01]  /*62a0*/  ISETP.NE.AND P2, PT, R19.reuse, 0x4, PT ;  /* 0x000000041300780c */ /* 0x040fe20003f45270 */
[----:B------:R-:W-:Y:S02]  /*62b0*/  FADD R22, -R80, R22 ;  /* 0x0000001650167221 */ /* 0x000fe40000000100 */
[----:B------:R-:W-:Y:S01]  /*62c0*/  FADD R21, -R84, R21 ;  /* 0x0000001554157221 */ /* 0x000fe20000000100 */
[----:B------:R-:W-:Y:S01]  /*62d0*/  SEL R24, RZ, 0x1, P2 ;  /* 0x00000001ff187807 */ /* 0x000fe20001000000 */
[----:B------:R-:W-:Y:S01]  /*62e0*/  FMUL R22, R22, UR6 ;  /* 0x0000000616167c20 */ /* 0x000fe20008400000 */
[----:B------:R-:W-:Y:S01]  /*62f0*/  SEL R19, R19, RZ, P2 ;  /* 0x000000ff13137207 */ /* 0x000fe20001000000 */
[----:B------:R-:W-:Y:S01]  /*6300*/  FMUL R21, R21, UR6 ;  /* 0x0000000615157c20 */ /* 0x000fe20008400000 */
[----:B------:R-:W-:-:S02]  /*6310*/  LOP3.LUT R9, R9, R24, RZ, 0x3c, !PT ;  /* 0x0000001809097212 */ /* 0x000fc400078e3cff */
[----:B------:R-:W-:Y:S01]  /*6320*/  FSETP.GEU.AND P3, PT, R22, -126, PT ;  /* 0xc2fc00001600780b */ /* 0x000fe20003f6e000 */
[----:B---3--:R-:W-:Y:S01]  /*6330*/  IMAD R81, R19, 0x8, R2 ;  /* 0x0000000813517824 */ /* 0x008fe200078e0202 */
[----:B------:R-:W-:Y:S02]  /*6340*/  FSETP.GEU.AND P4, PT, R21, -126, PT ;  /* 0xc2fc00001500780b */ /* 0x000fe40003f8e000 */
[----:B------:R-:W-:Y:S02]  /*6350*/  ISETP.NE.AND P2, PT, R10, 0x4, PT ;  /* 0x000000040a00780c */ /* 0x000fe40003f45270 */
[----:B------:R-:W-:-:S07]  /*6360*/  SHF.L.U32 R24, R9, 0x1f, RZ ;  /* 0x0000001f09187819 */ /* 0x000fce00000006ff */
[----:B------:R-:W-:Y:S02]  /*6370*/  @!P3 FMUL R22, R22, 0.5 ;  /* 0x3f0000001616b820 */ /* 0x000fe40000400000 */
[----:B------:R-:W-:-:S04]  /*6380*/  @!P4 FMUL R21, R21, 0.5 ;  /* 0x3f0000001515c820 */ /* 0x000fc80000400000 */
[----:B------:R-:W1:Y:S08]  /*6390*/  MUFU.EX2 R22, R22 ;  /* 0x0000001600167308 */ /* 0x000e700000000800 */
[----:B------:R-:W2:Y:S01]  /*63a0*/  MUFU.EX2 R21, R21 ;  /* 0x0000001500157308 */ /* 0x000ea20000000800 */
[----:B-1----:R-:W-:-:S04]  /*63b0*/  @!P3 FMUL R22, R22, R22 ;  /* 0x000000161616b220 */ /* 0x002fc80000400000 */
        /* <DEDUP_REMOVED lines=25> */
.L_x_45:
[----:B-1----:R1:W2:Y:S02]  /*6550*/  SYNCS.PHASECHK.TRANS64.TRYWAIT P3, [R81+URZ+0x7800], R24 ;  /* 0x00780018510075a7 */ /* 0x0022a4000806017f */
[----:B--2---:R-:W-:Y:S05]  /*6560*/  @!P3 NANOSLEEP.SYNCS 0x989680 ;  /* 0x009896800000b95d */ /* 0x004fea0003900000 */
[----:B------:R-:W2:Y:S02]  /*6570*/  @!P3 SYNCS.PHASECHK.TRANS64 P3, [R81+URZ+0x7800], R24 ;  /* 0x007800185100b5a7 */ /* 0x000ea4000806007f */
[----:B--2---:R-:W-:Y:S05]  /*6580*/  @!P3 BRA `(.L_x_45) ;  /* 0xfffffffc00f0b947 */ /* 0x004fea000383ffff */
[----:B------:R-:W-:Y:S05]  /*6590*/  BSYNC B0 ;  /* 0x0000000000007941 */ /* 0x000fea0003800000 */
.L_x_44:
[----:B-1----:R-:W1:Y:S01]  /*65a0*/  LDC R81, c[0x0][0x604] ;  /* 0x00018100ff517b82 */ /* 0x002e620000000800 */
[----:B------:R-:W-:Y:S01]  /*65b0*/  IMAD.U32 R88, RZ, RZ, UR15 ;  /* 0x0000000fff587e24 */ /* 0x000fe2000f8e00ff */
[----:B------:R-:W-:Y:S05]  /*65c0*/  WARPSYNC.ALL ;  /* 0x0000000000007948 */ /* 0x000fea0003800000 */
[----:B------:R-:W-:Y:S01]  /*65d0*/  IMAD R88, R19, 0x180, R88 ;  /* 0x0000018013587824 */ /* 0x000fe200078e0258 */
[----:B------:R-:W-:-:S04]  /*65e0*/  MOV R89, 0xc0000010 ;  /* 0xc000001000597802 */ /* 0x000fc80000000f00 */
[----:B------:R-:W-:Y:S02]  /*65f0*/  R2UR UR6, R88 ;  /* 0x00000000580672ca */ /* 0x000fe400000e0000 */
[----:B------:R-:W-:Y:S01]  /*6600*/  R2UR UR7, R89 ;  /* 0x00000000590772ca */ /* 0x000fe200000e0000 */
[-C--:B-1----:R-:W-:Y:S01]  /*6610*/  FMUL R80, R80, R81.reuse ;  /* 0x0000005150507220 */ /* 0x082fe20000400000 */
[----:B------:R-:W-:-:S03]  /*6620*/  FMUL R84, R84, R81 ;  /* 0x0000005154547220 */ /* 0x000fc60000400000 */
[-CC-:B------:R-:W-:Y:S01]  /*6630*/  FFMA R24, R23, R81.reuse, -R80.reuse ;  /* 0x0000005117187223 */ /* 0x180fe20000000850 */
[-C--:B------:R-:W-:Y:S01]  /*6640*/  FFMA R25, R25, R81.reuse, -R80 ;  /* 0x0000005119197223 */ /* 0x080fe20000000850 */
[-C--:B------:R-:W-:Y:S01]  /*6650*/  FFMA R83, R26, R81.reuse, -R84 ;  /* 0x000000511a537223 */ /* 0x080fe20000000854 */
[-C--:B------:R-:W-:Y:S01]  /*6660*/  FFMA R26, R28, R81.reuse, -R80 ;  /* 0x000000511c1a7223 */ /* 0x080fe20000000850 */
[-C--:B------:R-:W-:Y:S01]  /*6670*/  FFMA R85, R27, R81.reuse, -R84 ;  /* 0x000000511b557223 */ /* 0x080fe20000000854 */
[----:B------:R-:W-:Y:S01]  /*6680*/  FSETP.GEU.AND P5, PT, R24, -126, PT ;  /* 0xc2fc00001800780b */ /* 0x000fe20003fae000 */
[-CC-:B------:R-:W-:Y:S01]  /*6690*/  FFMA R27, R29, R81.reuse, -R80.reuse ;  /* 0x000000511d1b7223 */ /* 0x180fe20000000850 */
[----:B------:R-:W-:Y:S01]  /*66a0*/  FSETP.GEU.AND P6, PT, R25, -126, PT ;  /* 0xc2fc00001900780b */ /* 0x000fe20003fce000 */
[-C--:B------:R-:W-:Y:S01]  /*66b0*/  FFMA R86, R32, R81.reuse, -R80 ;  /* 0x0000005120567223 */ /* 0x080fe20000000850 */
[----:B------:R-:W-:Y:S01]  /*66c0*/  FSETP.GEU.AND P3, PT, R83, -126, PT ;  /* 0xc2fc00005300780b */ /* 0x000fe20003f6e000 */
[-CC-:B------:R-:W-:Y:S01]  /*66d0*/  FFMA R87, R35, R81.reuse, -R84.reuse ;  /* 0x0000005123577223 */ /* 0x180fe20000000854 */
[----:B------:R-:W-:Y:S01]  /*66e0*/  FSETP.GEU.AND P4, PT, R85, -126, PT ;  /* 0xc2fc00005500780b */ /* 0x000fe20003f8e000 */
[----:B------:R-:W-:Y:S01]  /*66f0*/  FFMA R89, R47, R81, -R84 ;  /* 0x000000512f597223 */ /* 0x000fe20000000854 */
[----:B------:R-:W-:-:S02]  /*6700*/  IMAD.MOV.U32 R47, RZ, RZ, -0x3ffffff0 ;  /* 0xc0000010ff2f7424 */ /* 0x000fc400078e00ff */
[-C--:B------:R-:W-:Y:S01]  /*6710*/  FFMA R90, R49, R81.reuse, -R80 ;  /* 0x00000051315a7223 */ /* 0x080fe20000000850 */
[-CC-:B------:R-:W-:Y:S01]  /*6720*/  FFMA R49, R50, R81.reuse, -R84.reuse ;  /* 0x0000005132317223 */ /* 0x180fe20000000854 */
[-C--:B------:R-:W-:Y:S01]  /*6730*/  FFMA R50, R51, R81.reuse, -R84 ;  /* 0x0000005133327223 */ /* 0x080fe20000000854 */
[-CC-:B------:R-:W-:Y:S01]  /*6740*/  FFMA R52, R52, R81.reuse, -R80.reuse ;  /* 0x0000005134347223 */ /* 0x180fe20000000850 */
[----:B------:R-:W-:Y:S01]  /*6750*/  @!P5 FMUL R24, R24, 0.5 ;  /* 0x3f0000001818d820 */ /* 0x000fe20000400000 */
[-C--:B------:R-:W-:Y:S01]  /*6760*/  FFMA R53, R53, R81.reuse, -R80 ;  /* 0x0000005135357223 */ /* 0x080fe20000000850 */
[----:B------:R-:W-:Y:S01]  /*6770*/  @!P6 FMUL R25, R25, 0.5 ;  /* 0x3f0000001919e820 */ /* 0x000fe20000400000 */
[-CC-:B------:R-:W-:Y:S01]  /*6780*/  FFMA R54, R54, R81.reuse, -R84.reuse ;  /* 0x0000005136367223 */ /* 0x180fe20000000854 */
[----:B------:R1:W2:Y:S01]  /*6790*/  MUFU.EX2 R23, R24 ;  /* 0x0000001800177308 */ /* 0x0002a20000000800 */
[----:B------:R-:W-:Y:S01]  /*67a0*/  @!P3 FMUL R83, R83, 0.5 ;  /* 0x3f0000005353b820 */ /* 0x000fe20000400000 */
[----:B------:R-:W-:Y:S01]  /*67b0*/  @!P4 FMUL R85, R85, 0.5 ;  /* 0x3f0000005555c820 */ /* 0x000fe20000400000 */
[----:B------:R-:W-:-:S05]  /*67c0*/  FFMA R55, R55, R81, -R84 ;  /* 0x0000005137377223 */ /* 0x000fca0000000854 */
[----:B------:R3:W4:Y:S01]  /*67d0*/  MUFU.EX2 R82, R25 ;  /* 0x0000001900527308 */ /* 0x0007220000000800 */
[----:B-1----:R-:W-:-:S07]  /*67e0*/  FFMA R24, R30, R81, -R84 ;  /* 0x000000511e187223 */ /* 0x002fce0000000854 */
[----:B------:R-:W1:Y:S01]  /*67f0*/  MUFU.EX2 R28, R83 ;  /* 0x00000053001c7308 */ /* 0x000e620000000800 */
[----:B--2---:R-:W-:Y:S01]  /*6800*/  @!P5 FMUL R23, R23, R23 ;  /* 0x000000171717d220 */ /* 0x004fe20000400000 */
[----:B------:R-:W-:Y:S01]  /*6810*/  FSETP.GEU.AND P5, PT, R26, -126, PT ;  /* 0xc2fc00001a00780b */ /* 0x000fe20003fae000 */
[----:B---3--:R-:W-:Y:S02]  /*6820*/  FFMA R25, R31, R81, -R84 ;  /* 0x000000511f197223 */ /* 0x008fe40000000854 */
[----:B------:R-:W-:Y:S01]  /*6830*/  FFMA R13, R22, R13, R23 ;  /* 0x0000000d160d7223 */ /* 0x000fe20000000017 */
[----:B------:R-:W-:Y:S02]  /*6840*/  VIADD R22, R88, 0xe0 ;  /* 0x000000e058167836 */ /* 0x000fe40000000000 */
[----:B------:R-:W2:Y:S01]  /*6850*/  MUFU.EX2 R29, R85 ;  /* 0x00000055001d7308 */ /* 0x000ea20000000800 */
[----:B----4-:R-:W-:Y:S01]  /*6860*/  @!P6 FMUL R82, R82, R82 ;  /* 0x000000525252e220 */ /* 0x010fe20000400000 */
[----:B------:R-:W-:-:S03]  /*6870*/  FSETP.GEU.AND P6, PT, R27, -126, PT ;  /* 0xc2fc00001b00780b */ /* 0x000fc60003fce000 */
[----:B------:R-:W-:Y:S02]  /*6880*/  FADD R13, R13, R82 ;  /* 0x000000520d0d7221 */ /* 0x000fe40000000000 */
[----:B------:R-:W-:Y:S01]  /*6890*/  @!P5 FMUL R26, R26, 0.5 ;  /* 0x3f0000001a1ad820 */ /* 0x000fe20000400000 */
[----:B-1----:R-:W-:Y:S01]  /*68a0*/  @!P3 FMUL R28, R28, R28 ;  /* 0x0000001c1c1cb220 */ /* 0x002fe20000400000 */
[----:B------:R-:W-:Y:S02]  /*68b0*/  FSETP.GEU.AND P3, PT, R24, -126, PT ;  /* 0xc2fc00001800780b */ /* 0x000fe40003f6e000 */
[----:B------:R1:W3:Y:S01]  /*68c0*/  MUFU.EX2 R30, R26 ;  /* 0x0000001a001e7308 */ /* 0x0002e20000000800 */
[----:B------:R-:W-:-:S03]  /*68d0*/  FFMA R12, R21, R12, R28 ;  /* 0x0000000c150c7223 */ /* 0x000fc6000000001c */
[----:B------:R-:W-:Y:S01]  /*68e0*/  @!P6 FMUL R27, R27, 0.5 ;  /* 0x3f0000001b1be820 */ /* 0x000fe20000400000 */
[----:B--2---:R-:W-:Y:S01]  /*68f0*/  @!P4 FMUL R29, R29, R29 ;  /* 0x0000001d1d1dc220 */ /* 0x004fe20000400000 */
[----:B------:R-:W-:Y:S02]  /*6900*/  FSETP.GEU.AND P4, PT, R25, -126, PT ;  /* 0xc2fc00001900780b */ /* 0x000fe40003f8e000 */
[----:B------:R2:W4:Y:S01]  /*6910*/  MUFU.EX2 R31, R27 ;  /* 0x0000001b001f7308 */ /* 0x0005220000000800 */
[----:B-1----:R-:W-:Y:S02]  /*6920*/  FFMA R26, R33, R81, -R80 ;  /* 0x00000051211a7223 */ /* 0x002fe40000000850 */
[----:B------:R-:W-:-:S05]  /*6930*/  @!P3 FMUL R24, R24, 0.5 ;  /* 0x3f0000001818b820 */ /* 0x000fca0000400000 */
[----:B------:R1:W5:Y:S01]  /*6940*/  MUFU.EX2 R32, R24 ;  /* 0x0000001800207308 */ /* 0x0003620000000800 */
[----:B---3--:R-:W-:Y:S01]  /*6950*/  @!P5 FMUL R30, R30, R30 ;  /* 0x0000001e1e1ed220 */ /* 0x008fe20000400000 */
[----:B------:R-:W-:Y:S01]  /*6960*/  FSETP.GEU.AND P5, PT, R86, -126, PT ;  /* 0xc2fc00005600780b */ /* 0x000fe20003fae000 */
[----:B--2---:R-:W-:Y:S01]  /*6970*/  FFMA R27, R34, R81, -R84 ;  /* 0x00000051221b7223 */ /* 0x004fe20000000854 */
[----:B------:R-:W-:-:S04]  /*6980*/  @!P4 FMUL R25, R25, 0.5 ;  /* 0x3f0000001919c820 */ /* 0x000fc80000400000 */
[----:B------:R2:W3:Y:S01]  /*6990*/  MUFU.EX2 R33, R25 ;  /* 0x0000001900217308 */ /* 0x0004e20000000800 */
[--C-:B-1----:R-:W-:Y:S01]  /*69a0*/  FFMA R24, R36, R81, -R80.reuse ;  /* 0x0000005124187223 */ /* 0x102fe20000000850 */
[----:B----4-:R-:W-:Y:S01]  /*69b0*/  @!P6 FMUL R31, R31, R31 ;  /* 0x0000001f1f1fe220 */ /* 0x010fe20000400000 */
[----:B------:R-:W-:Y:S01]  /*69c0*/  FSETP.GEU.AND P6, PT, R26, -126, PT ;  /* 0xc2fc00001a00780b */ /* 0x000fe20003fce000 */
[-C--:B------:R-:W-:Y:S01]  /*69d0*/  FFMA R36, R37, R81.reuse, -R80 ;  /* 0x0000005125247223 */ /* 0x080fe20000000850 */
[-CC-:B------:R-:W-:Y:S01]  /*69e0*/  FFMA R37, R38, R81.reuse, -R84.reuse ;  /* 0x0000005126257223 */ /* 0x180fe20000000854 */
[-C--:B------:R-:W-:Y:S01]  /*69f0*/  FFMA R38, R39, R81.reuse, -R84 ;  /* 0x0000005127267223 */ /* 0x080fe20000000854 */
[----:B------:R-:W-:Y:S01]  /*6a00*/  @!P5 FMUL R86, R86, 0.5 ;  /* 0x3f0000005656d820 */ /* 0x000fe20000400000 */
[----:B------:R-:W-:Y:S01]  /*6a10*/  FFMA R39, R40, R81, -R80 ;  /* 0x0000005128277223 */ /* 0x000fe20000000850 */
[----:B-----5:R-:W-:Y:S01]  /*6a20*/  @!P3 FMUL R32, R32, R32 ;  /* 0x000000202020b220 */ /* 0x020fe20000400000 */
[----:B------:R-:W-:Y:S01]  /*6a30*/  FSETP.GEU.AND P3, PT, R27, -126, PT ;  /* 0xc2fc00001b00780b */ /* 0x000fe20003f6e000 */
[----:B------:R-:W1:Y:S01]  /*6a40*/  MUFU.EX2 R34, R86 ;  /* 0x0000005600227308 */ /* 0x000e620000000800 */
[----:B--2---:R-:W-:-:S02]  /*6a50*/  IMAD.MOV.U32 R25, RZ, RZ, -0x3ffffff0 ;  /* 0xc0000010ff197424 */ /* 0x004fc400078e00ff */
[-C--:B------:R-:W-:Y:S01]  /*6a60*/  FFMA R40, R41, R81.reuse, -R80 ;  /* 0x0000005129287223 */ /* 0x080fe20000000850 */
[-CC-:B------:R-:W-:Y:S01]  /*6a70*/  FFMA R41, R42, R81.reuse, -R84.reuse ;  /* 0x000000512a297223 */ /* 0x180fe20000000854 */
[----:B------:R-:W-:Y:S01]  /*6a80*/  FFMA R42, R43, R81, -R84 ;  /* 0x000000512b2a7223 */ /* 0x000fe20000000854 */
[----:B------:R-:W-:Y:S01]  /*6a90*/  @!P6 FMUL R26, R26, 0.5 ;  /* 0x3f0000001a1ae820 */ /* 0x000fe20000400000 */
[----:B---3--:R-:W-:Y:S01]  /*6aa0*/  @!P4 FMUL R33, R33, R33 ;  /* 0x000000212121c220 */ /* 0x008fe20000400000 */
[C---:B------:R-:W-:Y:S01]  /*6ab0*/  R2UR UR11, R25.reuse ;  /* 0x00000000190b72ca */ /* 0x040fe200000e0000 */
[-CC-:B------:R-:W-:Y:S01]  /*6ac0*/  FFMA R43, R44, R81.reuse, -R80.reuse ;  /* 0x000000512c2b7223 */ /* 0x180fe20000000850 */
[----:B------:R2:W3:Y:S01]  /*6ad0*/  MUFU.EX2 R83, R26 ;  /* 0x0000001a00537308 */ /* 0x0004e20000000800 */
[----:B------:R-:W-:Y:S01]  /*6ae0*/  R2UR UR19, R25 ;  /* 0x00000000191372ca */ /* 0x000fe200000e0000 */
[-C--:B------:R-:W-:Y:S01]  /*6af0*/  FFMA R44, R45, R81.reuse, -R80 ;  /* 0x000000512d2c7223 */ /* 0x080fe20000000850 */
[----:B------:R-:W-:Y:S01]  /*6b00*/  @!P3 FMUL R27, R27, 0.5 ;  /* 0x3f0000001b1bb820 */ /* 0x000fe20000400000 */
[----:B------:R-:W-:Y:S01]  /*6b10*/  F2FP.F16.F32.PACK_AB R25, R29, R28 ;  /* 0x0000001c1d19723e */ /* 0x000fe200000000ff */
[----:B------:R-:W-:Y:S01]  /*6b20*/  FFMA R45, R46, R81, -R84 ;  /* 0x000000512e2d7223 */ /* 0x000fe20000000854 */
[----:B------:R-:W-:Y:S01]  /*6b30*/  FSETP.GEU.AND P4, PT, R87, -126, PT ;  /* 0xc2fc00005700780b */ /* 0x000fe20003f8e000 */
[----:B------:R-:W-:Y:S01]  /*6b40*/  FADD R29, R12, R29 ;  /* 0x0000001d0c1d7221 */ /* 0x000fe20000000000 */
[----:B-1----:R-:W-:Y:S01]  /*6b50*/  @!P5 FMUL R34, R34, R34 ;  /* 0x000000222222d220 */ /* 0x002fe20000400000 */
[----:B------:R-:W-:Y:S01]  /*6b60*/  FSETP.GEU.AND P5, PT, R24, -126, PT ;  /* 0xc2fc00001800780b */ /* 0x000fe20003fae000 */
[----:B------:R1:W4:Y:S01]  /*6b70*/  MUFU.EX2 R85, R27 ;  /* 0x0000001b00557308 */ /* 0x0003220000000800 */
[----:B--2---:R-:W-:Y:S01]  /*6b80*/  F2FP.F16.F32.PACK_AB R26, R31, R30 ;  /* 0x0000001e1f1a723e */ /* 0x004fe200000000ff */
[----:B------:R-:W-:Y:S01]  /*6b90*/  FADD R30, R13, R30 ;  /* 0x0000001e0d1e7221 */ /* 0x000fe20000000000 */
[C---:B------:R-:W-:Y:S01]  /*6ba0*/  IADD3 R46, R88.reuse, 0x120, RZ ;  /* 0x00000120582e7810 */ /* 0x040fe20007ffe0ff */
[----:B------:R-:W-:Y:S01]  /*6bb0*/  IMAD.MOV.U32 R13, RZ, RZ, -0x3ffffff0 ;  /* 0xc0000010ff0d7424 */ /* 0x000fe200078e00ff */
[----:B------:R-:W-:Y:S01]  /*6bc0*/  IADD3 R12, R88, 0x60, RZ ;  /* 0x00000060580c7810 */ /* 0x000fe20007ffe0ff */
[----:B------:R-:W-:Y:S01]  /*6bd0*/  FADD R31, R30, R31 ;  /* 0x0000001f1e1f7221 */ /* 0x000fe20000000000 */
[----:B---3--:R-:W-:Y:S01]  /*6be0*/  @!P6 FMUL R83, R83, R83 ;  /* 0x000000535353e220 */ /* 0x008fe20000400000 */
[----:B------:R-:W-:Y:S01]  /*6bf0*/  FSETP.GEU.AND P6, PT, R36, -126, PT ;  /* 0xc2fc00002400780b */ /* 0x000fe20003fce000 */
[----:B------:R-:W-:Y:S01]  /*6c00*/  @!P4 FMUL R87, R87, 0.5 ;  /* 0x3f0000005757c820 */ /* 0x000fe20000400000 */
[----:B-1----:R-:W-:Y:S01]  /*6c10*/  F2FP.F16.F32.PACK_AB R27, R33, R32 ;  /* 0x00000020211b723e */ /* 0x002fe200000000ff */
[----:B------:R-:W-:Y:S01]  /*6c20*/  FADD R32, R29, R32 ;  /* 0x000000201d207221 */ /* 0x000fe20000000000 */
[----:B------:R-:W-:Y:S01]  /*6c30*/  @!P5 FMUL R24, R24, 0.5 ;  /* 0x3f0000001818d820 */ /* 0x000fe20000400000 */
[----:B------:R1:W2:Y:S02]  /*6c40*/  MUFU.EX2 R86, R87 ;  /* 0x0000005700567308 */ /* 0x0002a40000000800 */
[----:B------:R-:W-:Y:S01]  /*6c50*/  FADD R32, R32, R33 ;  /* 0x0000002120207221 */ /* 0x000fe20000000000 */
[----:B----4-:R-:W-:Y:S01]  /*6c60*/  @!P3 FMUL R85, R85, R85 ;  /* 0x000000555555b220 */ /* 0x010fe20000400000 */
[----:B------:R-:W-:-:S04]  /*6c70*/  FSETP.GEU.AND P3, PT, R37, -126, PT ;  /* 0xc2fc00002500780b */ /* 0x000fc80003f6e000 */
[----:B------:R3:W4:Y:S01]  /*6c80*/  MUFU.EX2 R35, R24 ;  /* 0x0000001800237308 */ /* 0x0007220000000800 */
[----:B------:R-:W-:Y:S01]  /*6c90*/  @!P6 FMUL R36, R36, 0.5 ;  /* 0x3f0000002424e820 */ /* 0x000fe20000400000 */
[----:B-1----:R-:W-:-:S06]  /*6ca0*/  FFMA R87, R48, R81, -R80 ;  /* 0x0000005130577223 */ /* 0x002fcc0000000850 */
[----:B------:R-:W1:Y:S01]  /*6cb0*/  MUFU.EX2 R36, R36 ;  /* 0x0000002400247308 */ /* 0x000e620000000800 */
[----:B---3--:R-:W-:Y:S02]  /*6cc0*/  VIADD R24, R88, 0x80 ;  /* 0x0000008058187836 */ /* 0x008fe40000000000 */
[----:B--2---:R-:W-:Y:S01]  /*6cd0*/  @!P4 FMUL R86, R86, R86 ;  /* 0x000000565656c220 */ /* 0x004fe20000400000 */
[----:B------:R-:W-:Y:S01]  /*6ce0*/  FSETP.GEU.AND P4, PT, R38, -126, PT ;  /* 0xc2fc00002600780b */ /* 0x000fe20003f8e000 */
[----:B------:R-:W-:Y:S01]  /*6cf0*/  @!P3 FMUL R37, R37, 0.5 ;  /* 0x3f0000002525b820 */ /* 0x000fe20000400000 */
[----:B------:R-:W-:Y:S01]  /*6d00*/  R2UR UR10, R24 ;  /* 0x00000000180a72ca */ /* 0x000fe200000e0000 */
[----:B------:R-:W-:Y:S02]  /*6d10*/  VIADD R24, R88, 0x100 ;  /* 0x0000010058187836 */ /* 0x000fe40000000000 */
[----:B----4-:R-:W-:Y:S02]  /*6d20*/  @!P5 FMUL R35, R35, R35 ;  /* 0x000000232323d220 */ /* 0x010fe40000400000 */
[----:B------:R-:W2:Y:S01]  /*6d30*/  MUFU.EX2 R37, R37 ;  /* 0x0000002500257308 */ /* 0x000ea20000000800 */
[----:B------:R-:W-:-:S02]  /*6d40*/  FSETP.GEU.AND P5, PT, R39, -126, PT ;  /* 0xc2fc00002700780b */ /* 0x000fc40003fae000 */
[----:B------:R-:W-:Y:S02]  /*6d50*/  R2UR UR18, R24 ;  /* 0x00000000181272ca */ /* 0x000fe400000e0000 */
[----:B------:R-:W-:Y:S01]  /*6d60*/  F2FP.F16.F32.PACK_AB R24, R82, R23 ;  /* 0x000000175218723e */ /* 0x000fe200000000ff */
[----:B------:R-:W-:Y:S01]  /*6d70*/  @!P4 FMUL R38, R38, 0.5 ;  /* 0x3f0000002626c820 */ /* 0x000fe20000400000 */
[----:B-1----:R-:W-:Y:S01]  /*6d80*/  @!P6 FMUL R36, R36, R36 ;  /* 0x000000242424e220 */ /* 0x002fe20000400000 */
[----:B------:R-:W-:Y:S01]  /*6d90*/  FSETP.GEU.AND P6, PT, R40, -126, PT ;  /* 0xc2fc00002800780b */ /* 0x000fe20003fce000 */
[----:B------:R-:W-:Y:S01]  /*6da0*/  WARPGROUP.ARRIVE ;  /* 0x00000000000079c5 */ /* 0x000fe20000000000 */
[----:B------:R-:W-:Y:S02]  /*6db0*/  IMAD.MOV.U32 R23, RZ, RZ, -0x3ffffff0 ;  /* 0xc0000010ff177424 */ /* 0x000fe400078e00ff */
[----:B------:R-:W1:Y:S02]  /*6dc0*/  MUFU.EX2 R38, R38 ;  /* 0x0000002600267308 */ /* 0x000e640000000800 */
[----:B------:R-:W-:Y:S01]  /*6dd0*/  @!P5 FMUL R39, R39, 0.5 ;  /* 0x3f0000002727d820 */ /* 0x000fe20000400000 */
[----:B------:R-:W-:Y:S01]  /*6de0*/  HGMMA.64x16x16.F32 R72, R24, gdesc[UR4].tnspB, R72, gsb0 ;  /* 0x4020000418487df0 */ /* 0x000fe20008000848 */
[----:B--2---:R-:W-:Y:S01]  /*6df0*/  @!P3 FMUL R37, R37, R37 ;  /* 0x000000252525b220 */ /* 0x004fe20000400000 */
[----:B------:R-:W-:-:S03]  /*6e00*/  FSETP.GEU.AND P3, PT, R41, -126, PT ;  /* 0xc2fc00002900780b */ /* 0x000fc60003f6e000 */
[----:B------:R-:W2:Y:S01]  /*6e10*/  MUFU.EX2 R39, R39 ;  /* 0x0000002700277308 */ /* 0x000ea20000000800 */
[----:B------:R-:W-:-:S07]  /*6e20*/  @!P6 FMUL R40, R40, 0.5 ;  /* 0x3f0000002828e820 */ /* 0x000fce0000400000 */
[----:B------:R-:W3:Y:S01]  /*6e30*/  MUFU.EX2 R40, R40 ;  /* 0x0000002800287308 */ /* 0x000ee20000000800 */
[----:B-1----:R-:W-:Y:S01]  /*6e40*/  @!P4 FMUL R38, R38, R38 ;  /* 0x000000262626c220 */ /* 0x002fe20000400000 */
[----:B------:R-:W-:Y:S01]  /*6e50*/  FSETP.GEU.AND P4, PT, R42, -126, PT ;  /* 0xc2fc00002a00780b */ /* 0x000fe20003f8e000 */
[----:B------:R-:W-:-:S06]  /*6e60*/  @!P3 FMUL R41, R41, 0.5 ;  /* 0x3f0000002929b820 */ /* 0x000fcc0000400000 */
[----:B------:R-:W1:Y:S01]  /*6e70*/  MUFU.EX2 R41, R41 ;  /* 0x0000002900297308 */ /* 0x000e620000000800 */
[----:B--2---:R-:W-:Y:S01]  /*6e80*/  @!P5 FMUL R39, R39, R39 ;  /* 0x000000272727d220 */ /* 0x004fe20000400000 */
[----:B------:R-:W-:-:S04]  /*6e90*/  FSETP.GEU.AND P5, PT, R43, -126, PT ;  /* 0xc2fc00002b00780b */ /* 0x000fc80003fae000 */
[----:B------:R-:W-:Y:S01]  /*6ea0*/  @!P4 FMUL R42, R42, 0.5 ;  /* 0x3f0000002a2ac820 */ /* 0x000fe20000400000 */
[----:B---3--:R-:W-:Y:S01]  /*6eb0*/  @!P6 FMUL R40, R40, R40 ;  /* 0x000000282828e220 */ /* 0x008fe20000400000 */
[----:B------:R-:W-:-:S04]  /*6ec0*/  FSETP.GEU.AND P6, PT, R44, -126, PT ;  /* 0xc2fc00002c00780b */ /* 0x000fc80003fce000 */
[----:B------:R-:W2:Y:S03]  /*6ed0*/  MUFU.EX2 R42, R42 ;  /* 0x0000002a002a7308 */ /* 0x000ea60000000800 */
[----:B------:R-:W-:Y:S01]  /*6ee0*/  @!P5 FMUL R43, R43, 0.5 ;  /* 0x3f0000002b2bd820 */ /* 0x000fe20000400000 */
[----:B-1----:R-:W-:Y:S01]  /*6ef0*/  @!P3 FMUL R41, R41, R41 ;  /* 0x000000292929b220 */ /* 0x002fe20000400000 */
[----:B------:R-:W-:Y:S01]  /*6f00*/  FSETP.GEU.AND P3, PT, R45, -126, PT ;  /* 0xc2fc00002d00780b */ /* 0x000fe20003f6e000 */
[----:B------:R-:W-:Y:S02]  /*6f10*/  WARPGROUP.DEPBAR.LE gsb0, 0x0 ;  /* 0x00008000000079c5 */ /* 0x000fe40000010000 */
[----:B------:R-:W-:Y:S01]  /*6f20*/  WARPGROUP.ARRIVE ;  /* 0x00000000000079c5 */ /* 0x000fe20000000000 */
[----:B------:R-:W-:Y:S01]  /*6f30*/  @!P6 FMUL R44, R44, 0.5 ;  /* 0x3f0000002c2ce820 */ /* 0x000fe20000400000 */
[----:B------:R-:W1:Y:S04]  /*6f40*/  MUFU.EX2 R43, R43 ;  /* 0x0000002b002b7308 */ /* 0x000e680000000800 */
[----:B------:R-:W-:Y:S01]  /*6f50*/  HGMMA.64x16x16.F32 R64, R24, gdesc[UR8].tnspB, R64, gsb0 ;  /* 0x4020000818407df0 */ /* 0x000fe20008000840 */
[----:B--2---:R-:W-:Y:S01]  /*6f60*/  @!P4 FMUL R42, R42, R42 ;  /* 0x0000002a2a2ac220 */ /* 0x004fe20000400000 */
[----:B------:R-:W-:-:S02]  /*6f70*/  FSETP.GEU.AND P4, PT, R89, -126, PT ;  /* 0xc2fc00005900780b */ /* 0x000fc40003f8e000 */
[----:B------:R-:W-:Y:S01]  /*6f80*/  @!P3 FMUL R45, R45, 0.5 ;  /* 0x3f0000002d2db820 */ /* 0x000fe20000400000 */
[----:B------:R-:W2:Y:S08]  /*6f90*/  MUFU.EX2 R44, R44 ;  /* 0x0000002c002c7308 */ /* 0x000eb00000000800 */
[----:B------:R-:W3:Y:S01]  /*6fa0*/  MUFU.EX2 R45, R45 ;  /* 0x0000002d002d7308 */ /* 0x000ee20000000800 */
[----:B-1----:R-:W-:Y:S01]  /*6fb0*/  @!P5 FMUL R43, R43, R43 ;  /* 0x0000002b2b2bd220 */ /* 0x002fe20000400000 */
[----:B------:R-:W-:Y:S01]  /*6fc0*/  FSETP.GEU.AND P5, PT, R87, -126, PT ;  /* 0xc2fc00005700780b */ /* 0x000fe20003fae000 */
[----:B------:R-:W-:-:S05]  /*6fd0*/  @!P4 FMUL R89, R89, 0.5 ;  /* 0x3f0000005959c820 */ /* 0x000fca0000400000 */
[----:B------:R1:W4:Y:S01]  /*6fe0*/  MUFU.EX2 R48, R89 ;  /* 0x0000005900307308 */ /* 0x0003220000000800 */
[----:B--2---:R-:W-:Y:S01]  /*6ff0*/  @!P6 FMUL R44, R44, R44 ;  /* 0x0000002c2c2ce220 */ /* 0x004fe20000400000 */
[----:B------:R-:W-:-:S05]  /*7000*/  FSETP.GEU.AND P6, PT, R90, -126, PT ;  /* 0xc2fc00005a00780b */ /* 0x000fca0003fce000 */
[----:B------:R-:W-:Y:S01]  /*7010*/  @!P5 FMUL R87, R87, 0.5 ;  /* 0x3f0000005757d820 */ /* 0x000fe20000400000 */
[----:B---3--:R-:W-:Y:S01]  /*7020*/  @!P3 FMUL R45, R45, R45 ;  /* 0x0000002d2d2db220 */ /* 0x008fe20000400000 */
[----:B------:R-:W-:Y:S02]  /*7030*/  FSETP.GEU.AND P3, PT, R49, -126, PT ;  /* 0xc2fc00003100780b */ /* 0x000fe40003f6e000 */
[----:B-1----:R-:W-:-:S04]  /*7040*/  MOV R89, 0xc0000010 ;  /* 0xc000001000597802 */ /* 0x002fc80000000f00 */
[----:B------:R-:W-:Y:S01]  /*7050*/  @!P6 FMUL R90, R90, 0.5 ;  /* 0x3f0000005a5ae820 */ /* 0x000fe20000400000 */
[----:B----4-:R-:W-:Y:S01]  /*7060*/  @!P4 FMUL R48, R48, R48 ;  /* 0x000000303030c220 */ /* 0x010fe20000400000 */
[----:B------:R-:W-:Y:S01]  /*7070*/  FSETP.GEU.AND P4, PT, R50, -126, PT ;  /* 0xc2fc00003200780b */ /* 0x000fe20003f8e000 */
[----:B------:R-:W-:Y:S02]  /*7080*/  WARPGROUP.DEPBAR.LE gsb0, 0x0 ;  /* 0x00008000000079c5 */ /* 0x000fe40000010000 */
[----:B------:R-:W-:Y:S02]  /*7090*/  WARPGROUP.ARRIVE ;  /* 0x00000000000079c5 */ /* 0x000fe40000000000 */
[----:B------:R-:W-:-:S04]  /*70a0*/  @!P3 FMUL R49, R49, 0.5 ;  /* 0x3f0000003131b820 */ /* 0x000fc80000400000 */
[----:B------:R-:W-:Y:S01]  /*70b0*/  HGMMA.64x16x16.F32 R56, R24, gdesc[UR16].tnspB, R56, gsb0 ;  /* 0x4020001018387df0 */ /* 0x000fe20008000838 */
[----:B------:R-:W-:-:S03]  /*70c0*/  R2UR UR18, R46 ;  /* 0x000000002e1272ca */ /* 0x000fc600000e0000 */
[----:B------:R-:W-:Y:S01]  /*70d0*/  @!P4 FMUL R50, R50, 0.5 ;  /* 0x3f0000003232c820 */ /* 0x000fe20000400000 */
[----:B------:R-:W-:Y:S01]  /*70e0*/  R2UR UR19, R47 ;  /* 0x000000002f1372ca */ /* 0x000fe200000e0000 */
[----:B------:R-:W1:Y:S08]  /*70f0*/  MUFU.EX2 R46, R87 ;  /* 0x00000057002e7308 */ /* 0x000e700000000800 */
[----:B------:R-:W2:Y:S08]  /*7100*/  MUFU.EX2 R47, R90 ;  /* 0x0000005a002f7308 */ /* 0x000eb00000000800 */
[----:B------:R-:W3:Y:S01]  /*7110*/  MUFU.EX2 R49, R49 ;  /* 0x0000003100317308 */ /* 0x000ee20000000800 */
[----:B-1----:R-:W-:Y:S01]  /*7120*/  @!P5 FMUL R46, R46, R46 ;  /* 0x0000002e2e2ed220 */ /* 0x002fe20000400000 */
[----:B------:R-:W-:-:S06]  /*7130*/  FSETP.GEU.AND P5, PT, R52, -126, PT ;  /* 0xc2fc00003400780b */ /* 0x000fcc0003fae000 */
[----:B------:R-:W1:Y:S01]  /*7140*/  MUFU.EX2 R50, R50 ;  /* 0x0000003200327308 */ /* 0x000e620000000800 */
[----:B--2---:R-:W-:Y:S01]  /*7150*/  @!P6 FMUL R47, R47, R47 ;  /* 0x0000002f2f2fe220 */ /* 0x004fe20000400000 */
[----:B------:R-:W-:-:S05]  /*7160*/  FSETP.GEU.AND P6, PT, R53, -126, PT ;  /* 0xc2fc00003500780b */ /* 0x000fca0003fce000 */
[----:B------:R-:W-:Y:S01]  /*7170*/  @!P5 FMUL R52, R52, 0.5 ;  /* 0x3f0000003434d820 */ /* 0x000fe20000400000 */
[----:B---3--:R-:W-:Y:S01]  /*7180*/  @!P3 FMUL R49, R49, R49 ;  /* 0x000000313131b220 */ /* 0x008fe20000400000 */
[----:B------:R-:W-:-:S04]  /*7190*/  FSETP.GEU.AND P3, PT, R54, -126, PT ;  /* 0xc2fc00003600780b */ /* 0x000fc80003f6e000 */
[----:B------:R-:W2:Y:S01]  /*71a0*/  MUFU.EX2 R52, R52 ;  /* 0x0000003400347308 */ /* 0x000ea20000000800 */
[----:B------:R-:W-:Y:S02]  /*71b0*/  WARPGROUP.DEPBAR.LE gsb0, 0x0 ;  /* 0x00008000000079c5 */ /* 0x000fe40000010000 */
[----:B------:R-:W-:Y:S02]  /*71c0*/  VIADD R24, R88, 0x20 ;  /* 0x0000002058187836 */ /* 0x000fe40000000000 */
[----:B-1----:R-:W-:Y:S01]  /*71d0*/  @!P4 FMUL R50, R50, R50 ;  /* 0x000000323232c220 */ /* 0x002fe20000400000 */
[----:B------:R-:W-:Y:S01]  /*71e0*/  IMAD.MOV.U32 R25, RZ, RZ, -0x3ffffff0 ;  /* 0xc0000010ff197424 */ /* 0x000fe200078e00ff */
[----:B------:R-:W-:Y:S01]  /*71f0*/  FSETP.GEU.AND P4, PT, R55, -126, PT ;  /* 0xc2fc00003700780b */ /* 0x000fe20003f8e000 */
[----:B------:R-:W-:Y:S01]  /*7200*/  VIADD R26, R88, 0xa0 ;  /* 0x000000a0581a7836 */ /* 0x000fe20000000000 */
[----:B------:R-:W-:Y:S01]  /*7210*/  R2UR UR6, R24 ;  /* 0x00000000180672ca */ /* 0x000fe200000e0000 */
[----:B------:R-:W-:Y:S01]  /*7220*/  IMAD.MOV.U32 R27, RZ, RZ, -0x3ffffff0 ;  /* 0xc0000010ff1b7424 */ /* 0x000fe200078e00ff */
[----:B------:R-:W-:Y:S01]  /*7230*/  R2UR UR7, R25 ;  /* 0x00000000190772ca */ /* 0x000fe200000e0000 */
[----:B------:R-:W-:Y:S01]  /*7240*/  @!P6 FMUL R53, R53, 0.5 ;  /* 0x3f0000003535e820 */ /* 0x000fe20000400000 */
[----:B------:R-:W-:Y:S01]  /*7250*/  R2UR UR10, R26 ;  /* 0x000000001a0a72ca */ /* 0x000fe200000e0000 */
[----:B------:R-:W-:Y:S01]  /*7260*/  @!P3 FMUL R54, R54, 0.5 ;  /* 0x3f0000003636b820 */ /* 0x000fe20000400000 */
[----:B------:R-:W-:-:S02]  /*7270*/  R2UR UR11, R27 ;  /* 0x000000001b0b72ca */ /* 0x000fc400000e0000 */
[----:B------:R-:W-:Y:S01]  /*7280*/  F2FP.F16.F32.PACK_AB R24, R83, R34 ;  /* 0x000000225318723e */ /* 0x000fe200000000ff */
[----:B------:R-:W1:Y:S01]  /*7290*/  MUFU.EX2 R53, R53 ;  /* 0x0000003500357308 */ /* 0x000e620000000800 */
[----:B------:R-:W-:Y:S01]  /*72a0*/  F2FP.F16.F32.PACK_AB R25, R86, R85 ;  /* 0x000000555619723e */ /* 0x000fe200000000ff */
[----:B------:R-:W-:Y:S01]  /*72b0*/  @!P4 FMUL R55, R55, 0.5 ;  /* 0x3f0000003737c820 */ /* 0x000fe20000400000 */
[----:B------:R-:W-:Y:S01]  /*72c0*/  F2FP.F16.F32.PACK_AB R26, R36, R35 ;  /* 0x00000023241a723e */ /* 0x000fe200000000ff */
[----:B--2---:R-:W-:Y:S01]  /*72d0*/  @!P5 FMUL R52, R52, R52 ;  /* 0x000000343434d220 */ /* 0x004fe20000400000 */
[----:B------:R-:W-:Y:S01]  /*72e0*/  F2FP.F16.F32.PACK_AB R27, R38, R37 ;  /* 0x00000025261b723e */ /* 0x000fe200000000ff */
[----:B------:R-:W-:Y:S01]  /*72f0*/  FADD R34, R31, R34 ;  /* 0x000000221f227221 */ /* 0x000fe20000000000 */
[----:B------:R-:W-:Y:S01]  /*7300*/  FADD R85, R32, R85 ;  /* 0x0000005520557221 */ /* 0x000fe20000000000 */
[----:B------:R-:W2:Y:S01]  /*7310*/  MUFU.EX2 R54, R54 ;  /* 0x0000003600367308 */ /* 0x000ea20000000800 */
[----:B------:R-:W-:Y:S01]  /*7320*/  WARPGROUP.ARRIVE ;  /* 0x00000000000079c5 */ /* 0x000fe20000000000 */
[----:B------:R-:W-:Y:S01]  /*7330*/  FADD R34, R34, R83 ;  /* 0x0000005322227221 */ /* 0x000fe20000000000 */
[----:B------:R-:W-:-:S03]  /*7340*/  FADD R86, R85, R86 ;  /* 0x0000005655567221 */ /* 0x000fc60000000000 */
[----:B------:R-:W-:Y:S01]  /*7350*/  FADD R35, R34, R35 ;  /* 0x0000002322237221 */ /* 0x000fe20000000000 */
[----:B------:R-:W-:Y:S01]  /*7360*/  HGMMA.64x16x16.F32 R72, R24, gdesc[UR4].tnspB, R72, gsb0 ;  /* 0x4020000418487df0 */ /* 0x000fe20008000848 */
[----:B------:R-:W3:Y:S01]  /*7370*/  MUFU.EX2 R55, R55 ;  /* 0x0000003700377308 */ /* 0x000ee20000000800 */
[----:B-1----:R-:W-:Y:S01]  /*7380*/  @!P6 FMUL R53, R53, R53 ;  /* 0x000000353535e220 */ /* 0x002fe20000400000 */
[----:B------:R-:W-:Y:S01]  /*7390*/  FADD R37, R86, R37 ;  /* 0x0000002556257221 */ /* 0x000fe20000000000 */
[----:B------:R-:W-:-:S03]  /*73a0*/  FADD R36, R35, R36 ;  /* 0x0000002423247221 */ /* 0x000fc60000000000 */
[----:B------:R-:W-:Y:S01]  /*73b0*/  FADD R38, R37, R38 ;  /* 0x0000002625267221 */ /* 0x000fe20000000000 */
[----:B--2---:R-:W-:Y:S01]  /*73c0*/  @!P3 FMUL R54, R54, R54 ;  /* 0x000000363636b220 */ /* 0x004fe20000400000 */
[----:B---3--:R-:W-:Y:S01]  /*73d0*/  @!P4 FMUL R55, R55, R55 ;  /* 0x000000373737c220 */ /* 0x008fe20000400000 */
[----:B------:R-:W-:Y:S02]  /*73e0*/  WARPGROUP.DEPBAR.LE gsb0, 0x0 ;  /* 0x00008000000079c5 */ /* 0x000fe40000010000 */
[----:B------:R-:W-:-:S06]  /*73f0*/  WARPGROUP.ARRIVE ;  /* 0x00000000000079c5 */ /* 0x000fcc0000000000 */
[----:B------:R-:W-:Y:S03]  /*7400*/  HGMMA.64x16x16.F32 R64, R24, gdesc[UR8].tnspB, R64, gsb0 ;  /* 0x4020000818407df0 */ /* 0x000fe60008000840 */
[----:B------:R-:W-:Y:S02]  /*7410*/  WARPGROUP.DEPBAR.LE gsb0, 0x0 ;  /* 0x00008000000079c5 */ /* 0x000fe40000010000 */
[----:B------:R-:W-:-:S06]  /*7420*/  WARPGROUP.ARRIVE ;  /* 0x00000000000079c5 */ /* 0x000fcc0000000000 */
[----:B------:R-:W-:Y:S03]  /*7430*/  HGMMA.64x16x16.F32 R56, R24, gdesc[UR16].tnspB, R56, gsb0 ;  /* 0x4020001018387df0 */ /* 0x000fe60008000838 */
[----:B------:R-:W-:Y:S02]  /*7440*/  WARPGROUP.DEPBAR.LE gsb0, 0x0 ;  /* 0x00008000000079c5 */ /* 0x000fe40000010000 */
[C---:B------:R-:W-:Y:S01]  /*7450*/  VIADD R24, R88.reuse, 0x40 ;  /* 0x0000004058187836 */ /* 0x040fe20000000000 */
[----:B------:R-:W-:Y:S01]  /*7460*/  IADD3 R26, R88, 0xc0, RZ ;  /* 0x000000c0581a7810 */ /* 0x000fe20007ffe0ff */
[----:B------:R-:W-:Y:S02]  /*7470*/  IMAD.MOV.U32 R25, RZ, RZ, -0x3ffffff0 ;  /* 0xc0000010ff197424 */ /* 0x000fe400078e00ff */
[----:B------:R-:W-:Y:S01]  /*7480*/  IMAD.MOV.U32 R27, RZ, RZ, -0x3ffffff0 ;  /* 0xc0000010ff1b7424 */ /* 0x000fe200078e00ff */
[----:B------:R-:W-:Y:S01]  /*7490*/  R2UR UR6, R24 ;  /* 0x00000000180672ca */ /* 0x000fe200000e0000 */
[----:B------:R-:W-:Y:S01]  /*74a0*/  VIADD R24, R88, 0x140 ;  /* 0x0000014058187836 */ /* 0x000fe20000000000 */
[----:B------:R-:W-:Y:S01]  /*74b0*/  R2UR UR7, R25 ;  /* 0x00000000190772ca */ /* 0x000fe200000e0000 */
[----:B------:R-:W-:Y:S01]  /*74c0*/  IMAD.MOV.U32 R25, RZ, RZ, -0x3ffffff0 ;  /* 0xc0000010ff197424 */ /* 0x000fe200078e00ff */
[----:B------:R-:W-:Y:S01]  /*74d0*/  R2UR UR10, R26 ;  /* 0x000000001a0a72ca */ /* 0x000fe200000e0000 */
[----:B------:R-:W-:Y:S01]  /*74e0*/  VIADD R88, R88, 0x160 ;  /* 0x0000016058587836 */ /* 0x000fe20000000000 */
[----:B------:R-:W-:-:S02]  /*74f0*/  R2UR UR11, R27 ;  /* 0x000000001b0b72ca */ /* 0x000fc400000e0000 */
[----:B------:R-:W-:Y:S02]  /*7500*/  R2UR UR18, R24 ;  /* 0x00000000181272ca */ /* 0x000fe400000e0000 */
[----:B------:R-:W-:Y:S02]  /*7510*/  R2UR UR19, R25 ;  /* 0x00000000191372ca */ /* 0x000fe400000e0000 */
[----:B------:R-:W-:Y:S01]  /*7520*/  F2FP.F16.F32.PACK_AB R24, R40, R39 ;  /* 0x000000272818723e */ /* 0x000fe200000000ff */
[----:B------:R-:W-:Y:S01]  /*7530*/  FADD R39, R36, R39 ;  /* 0x0000002724277221 */ /* 0x000fe20000000000 */
[----:B------:R-:W-:Y:S01]  /*7540*/  F2FP.F16.F32.PACK_AB R25, R42, R41 ;  /* 0x000000292a19723e */ /* 0x000fe200000000ff */
[----:B------:R-:W-:Y:S01]  /*7550*/  FADD R41, R38, R41 ;  /* 0x0000002926297221 */ /* 0x000fe20000000000 */
        /* <DEDUP_REMOVED lines=10> */
[----:B------:R-:W-:Y:S02]  /*7600*/  R2UR UR6, R12 ;  /* 0x000000000c0672ca */ /* 0x000fe400000e0000 */
[----:B------:R-:W-:Y:S01]  /*7610*/  R2UR UR7, R13 ;  /* 0x000000000d0772ca */ /* 0x000fe200000e0000 */
[----:B------:R-:W-:-:S02]  /*7620*/  WARPGROUP.DEPBAR.LE gsb0, 0x0 ;  /* 0x00008000000079c5 */ /* 0x000fc40000010000 */
[----:B------:R-:W-:-:S06]  /*7630*/  WARPGROUP.ARRIVE ;  /* 0x00000000000079c5 */ /* 0x000fcc0000000000 */
[----:B------:R-:W-:Y:S01]  /*7640*/  HGMMA.64x16x16.F32 R64, R24, gdesc[UR8].tnspB, R64, gsb0 ;  /* 0x4020000818407df0 */ /* 0x000fe20008000840 */
[----:B------:R-:W-:Y:S02]  /*7650*/  R2UR UR10, R22 ;  /* 0x00000000160a72ca */ /* 0x000fe400000e0000 */
[----:B------:R-:W-:Y:S01]  /*7660*/  R2UR UR11, R23 ;  /* 0x00000000170b72ca */ /* 0x000fe200000e0000 */
[----:B------:R-:W-:Y:S02]  /*7670*/  WARPGROUP.DEPBAR.LE gsb0, 0x0 ;  /* 0x00008000000079c5 */ /* 0x000fe40000010000 */
[----:B------:R-:W-:-:S06]  /*7680*/  WARPGROUP.ARRIVE ;  /* 0x00000000000079c5 */ /* 0x000fcc0000000000 */
[----:B------:R-:W-:Y:S01]  /*7690*/  HGMMA.64x16x16.F32 R56, R24, gdesc[UR16].tnspB, R56, gsb0 ;  /* 0x4020001018387df0 */ /* 0x000fe20008000838 */
[----:B------:R-:W-:Y:S02]  /*76a0*/  R2UR UR18, R88 ;  /* 0x00000000581272ca */ /* 0x000fe400000e0000 */
[----:B------:R-:W-:Y:S01]  /*76b0*/  R2UR UR19, R89 ;  /* 0x00000000591372ca */ /* 0x000fe200000e0000 */
[----:B------:R-:W-:Y:S02]  /*76c0*/  WARPGROUP.DEPBAR.LE gsb0, 0x0 ;  /* 0x00008000000079c5 */ /* 0x000fe40000010000 */
        /* <DEDUP_REMOVED lines=13> */
[----:B------:R-:W-:Y:S03]  /*77a0*/  HGMMA.64x16x16.F32 R72, R24, gdesc[UR4].tnspB, R72, gsb0 ;  /* 0x4020000418487df0 */ /* 0x000fe60008000848 */
[----:B------:R-:W-:-:S02]  /*77b0*/  WARPGROUP.DEPBAR.LE gsb0, 0x0 ;  /* 0x00008000000079c5 */ /* 0x000fc40000010000 */
[----:B------:R-:W-:-:S06]  /*77c0*/  WARPGROUP.ARRIVE ;  /* 0x00000000000079c5 */ /* 0x000fcc0000000000 */
[----:B------:R-:W-:Y:S03]  /*77d0*/  HGMMA.64x16x16.F32 R64, R24, gdesc[UR8].tnspB, R64, gsb0 ;  /* 0x4020000818407df0 */ /* 0x000fe60008000840 */
[----:B------:R-:W-:Y:S02]  /*77e0*/  WARPGROUP.DEPBAR.LE gsb0, 0x0 ;  /* 0x00008000000079c5 */ /* 0x000fe40000010000 */
[----:B------:R-:W-:-:S06]  /*77f0*/  WARPGROUP.ARRIVE ;  /* 0x00000000000079c5 */ /* 0x000fcc0000000000 */
[----:B------:R-:W-:Y:S03]  /*7800*/  HGMMA.64x16x16.F32 R56, R24, gdesc[UR16].tnspB, R56, gsb0 ;  /* 0x4020001018387df0 */ /* 0x000fe60008000838 */
[----:B------:R-:W-:Y:S02]  /*7810*/  WARPGROUP.DEPBAR.LE gsb0, 0x0 ;  /* 0x00008000000079c5 */ /* 0x000fe40000010000 */
[----:B------:R-:W-:-:S05]  /*7820*/  SEL R24, R10, RZ, P2 ;  /* 0x000000ff0a187207 */ /* 0x000fca0001000000 */
[----:B------:R-:W-:-:S05]  /*7830*/  IMAD R10, R24, 0x8, R15 ;  /* 0x00000008180a7824 */ /* 0x000fca00078e020f */
[----:B------:R-:W-:-:S04]  /*7840*/  PRMT R10, RZ, 0x654, R10 ;  /* 0x00000654ff0a7816 */ /* 0x000fc8000000000a */
[----:B------:R1:W-:Y:S01]  /*7850*/  SYNCS.ARRIVE.TRANS64.RED.A1T0 RZ, [R10+URZ], RZ ;  /* 0x000000ff0aff79a7 */ /* 0x0003e2000810043f */
[----:B------:R-:W-:Y:S05]  /*7860*/  @P1 BRA `(.L_x_46) ;  /* 0x0000000000dc1947 */ /* 0x000fea0003800000 */
[----:B------:R-:W-:Y:S01]  /*7870*/  ISETP.LT.OR P1, PT, R5, 0x1, !P0 ;  /* 0x000000010500780c */ /* 0x000fe20004721670 */
[----:B------:R-:W-:-:S12]  /*7880*/  BSSY B0, `(.L_x_47) ;  /* 0x0000034000007945 */ /* 0x000fd80003800000 */
[----:B------:R-:W-:Y:S05]  /*7890*/  @P1 BRA `(.L_x_48) ;  /* 0x0000000000c81947 */ /* 0x000fea0003800000 */
[----:B------:R-:W-:Y:S01]  /*78a0*/  ISETP.NE.AND P2, PT, R8, RZ, PT ;  /* 0x000000ff0800720c */ /* 0x000fe20003f45270 */
[----:B-1----:R-:W-:Y:S01]  /*78b0*/  IMAD R10, R3, 0x8, R2 ;  /* 0x00000008030a7824 */ /* 0x002fe200078e0202 */
[----:B------:R-:W-:-:S11]  /*78c0*/  SHF.L.U32 R21, R4, 0x1f, RZ ;  /* 0x0000001f04157819 */ /* 0x000fd600000006ff */
.L_x_49:
        /* <DEDUP_REMOVED lines=10> */
.L_x_50:
[----:B-12---:R-:W-:Y:S01]  /*7970*/  IMAD R21, R3, 0x1800, R2 ;  /* 0x0000180003157824 */ /* 0x006fe200078e0202 */
[----:B------:R-:W-:Y:S01]  /*7980*/  R2UR UR25, R10 ;  /* 0x000000000a1972ca */ /* 0x000fe200000e0000 */
[----:B------:R-:W-:Y:S01]  /*7990*/  ULDC.64 UR6, c[0x0][0x198] ;  /* 0x0000660000067ab9 */ /* 0x000fe20000000a00 */
[C---:B------:R-:W-:Y:S01]  /*79a0*/  R2UR UR27, R6.reuse ;  /* 0x00000000061b72ca */ /* 0x040fe200000e0000 */
        /* <DEDUP_REMOVED lines=11> */
[C---:B------:R-:W-:Y:S01]  /*7a60*/  ISETP.NE.AND P1, PT, R3.reuse, 0x4, PT ;  /* 0x000000040300780c */ /* 0x040fe20003f25270 */
[----:B------:R-:W-:Y:S01]  /*7a70*/  USHF.L.U32 UR27, UR27, 0x6, URZ ;  /* 0x000000061b1b7899 */ /* 0x000fe2000800063f */
[----:B------:R-:W-:Y:S01]  /*7a80*/  IADD3 R6, R6, 0x1, RZ ;  /* 0x0000000106067810 */ /* 0x000fe20007ffe0ff */
        /* <DEDUP_REMOVED lines=18> */
[----:B--2---:R-:W-:Y:S01]  /*7bb0*/  NOP ;  /* 0x0000000000007918 */ /* 0x004fe20000000000 */
.L_x_48:
[----:B------:R-:W-:Y:S05]  /*7bc0*/  BSYNC B0 ;  /* 0x0000000000007941 */ /* 0x000fea0003800000 */
.L_x_47:
[----:B------:R-:W-:-:S07]  /*7bd0*/  VIADD R5, R5, 0xffffffff ;  /* 0xffffffff05057836 */ /* 0x000fce0000000000 */
.L_x_46:
[----:B------:R-:W-:Y:S01]  /*7be0*/  ISETP.GT.AND P3, PT, R20, 0x1, PT ;  /* 0x000000011400780c */ /* 0x000fe20003f64270 */
[----:B------:R-:W-:Y:S01]  /*7bf0*/  VIADD R19, R19, 0x1 ;  /* 0x0000000113137836 */ /* 0x000fe20000000000 */
[----:B------:R-:W-:Y:S01]  /*7c00*/  IADD3 R14, R14, 0x40, RZ ;  /* 0x000000400e0e7810 */ /* 0x000fe20007ffe0ff */
[----:B-1----:R-:W-:Y:S02]  /*7c10*/  VIADD R10, R24, 0x1 ;  /* 0x00000001180a7836 */ /* 0x002fe40000000000 */
[----:B------:R-:W-:Y:S01]  /*7c20*/  VIADD R20, R20, 0xffffffff ;  /* 0xffffffff14147836 */ /* 0x000fe20000000000 */
[----:B------:R-:W-:Y:S01]  /*7c30*/  ISETP.NE.AND P1, PT, R19, 0x4, PT ;  /* 0x000000041300780c */ /* 0x000fe20003f25270 */
[----:B------:R-:W-:Y:S01]  /*7c40*/  IMAD.MOV.U32 R21, RZ, RZ, R17 ;  /* 0x000000ffff157224 */ /* 0x000fe200078e0011 */
[----:B------:R-:W-:Y:S02]  /*7c50*/  ISETP.NE.AND P2, PT, R10, 0x4, PT ;  /* 0x000000040a00780c */ /* 0x000fe40003f45270 */
[----:B------:R-:W-:-:S02]  /*7c60*/  SEL R22, RZ, 0x1, P1 ;  /* 0x00000001ff167807 */ /* 0x000fc40000800000 */
[----:B------:R-:W-:Y:S02]  /*7c70*/  SEL R19, R19, RZ, P1 ;  /* 0x000000ff13137207 */ /* 0x000fe40000800000 */
[----:B------:R-:W-:Y:S01]  /*7c80*/  LOP3.LUT R9, R9, R22, RZ, 0x3c, !PT ;  /* 0x0000001609097212 */ /* 0x000fe200078e3cff */
[----:B------:R-:W-:Y:S01]  /*7c90*/  IMAD.MOV.U32 R22, RZ, RZ, R16 ;  /* 0x000000ffff167224 */ /* 0x000fe200078e0010 */
[----:B------:R-:W-:Y:S01]  /*7ca0*/  SEL R10, R10, RZ, P2 ;  /* 0x000000ff0a0a7207 */ /* 0x000fe20001000000 */
[----:B------:R-:W-:Y:S06]  /*7cb0*/  @P3 BRA `(.L_x_51) ;  /* 0xffffffd800183947 */ /* 0x000fec000383ffff */
.L_x_37:
[----:B------:R-:W-:Y:S05]  /*7cc0*/  WARPSYNC.ALL ;  /* 0x0000000000007948 */ /* 0x000fea0003800000 */
[----:B------:R-:W2:Y:S01]  /*7cd0*/  SHFL.BFLY PT, R0, R13, 0x1, 0x1f ;  /* 0x0c201f000d007f89 */ /* 0x000ea200000e0000 */
[----:B------:R-:W-:Y:S01]  /*7ce0*/  BSSY B0, `(.L_x_52) ;  /* 0x0000023000007945 */ /* 0x000fe20003800000 */
[----:B------:R-:W-:Y:S01]  /*7cf0*/  IMAD.MOV.U32 R4, RZ, RZ, 0x7f800000 ;  /* 0x7f800000ff047424 */ /* 0x000fe200078e00ff */
[----:B------:R-:W-:Y:S01]  /*7d00*/  MOV R8, 0x3f800000 ;  /* 0x3f80000000087802 */ /* 0x000fe20000000f00 */
[----:B------:R-:W3:Y:S01]  /*7d10*/  SHFL.BFLY PT, R3, R12, 0x1, 0x1f ;  /* 0x0c201f000c037f89 */ /* 0x000ee200000e0000 */
[----:B------:R-:W-:-:S02]  /*7d20*/  IMAD.MOV.U32 R7, RZ, RZ, 0x3f800000 ;  /* 0x3f800000ff077424 */ /* 0x000fc400078e00ff */
[----:B--2---:R-:W-:Y:S01]  /*7d30*/  FADD R0, R0, R13 ;  /* 0x0000000d00007221 */ /* 0x004fe20000000000 */
[----:B---3--:R-:W-:-:S04]  /*7d40*/  FADD R14, R3, R12 ;  /* 0x0000000c030e7221 */ /* 0x008fc80000000000 */
[----:B------:R-:W2:Y:S04]  /*7d50*/  SHFL.BFLY PT, R5, R0, 0x2, 0x1f ;  /* 0x0c401f0000057f89 */ /* 0x000ea800000e0000 */
[----:B------:R-:W3:Y:S01]  /*7d60*/  SHFL.BFLY PT, R15, R14, 0x2, 0x1f ;  /* 0x0c401f000e0f7f89 */ /* 0x000ee200000e0000 */
[C---:B--2---:R-:W-:Y:S01]  /*7d70*/  FSETP.NE.AND P0, PT, R0.reuse, -R5, PT ;  /* 0x800000050000720b */ /* 0x044fe20003f05000 */
[----:B------:R-:W-:Y:S01]  /*7d80*/  FADD R3, R0, R5 ;  /* 0x0000000500037221 */ /* 0x000fe20000000000 */
[----:B------:R-:W-:Y:S02]  /*7d90*/  IMAD.MOV.U32 R5, RZ, RZ, 0x7f800000 ;  /* 0x7f800000ff057424 */ /* 0x000fe400078e00ff */
[----:B---3--:R-:W-:-:S09]  /*7da0*/  FADD R6, R14, R15 ;  /* 0x0000000f0e067221 */ /* 0x008fd20000000000 */
[----:B------:R-:W-:Y:S05]  /*7db0*/  @!P0 BRA `(.L_x_53) ;  /* 0x0000000000548947 */ /* 0x000fea0003800000 */
[----:B------:R-:W-:Y:S01]  /*7dc0*/  VIADD R0, R3, 0x1800000 ;  /* 0x0180000003007836 */ /* 0x000fe20000000000 */
[----:B------:R-:W-:Y:S04]  /*7dd0*/  BSSY B1, `(.L_x_54) ;  /* 0x000000c000017945 */ /* 0x000fe80003800000 */
[----:B------:R-:W-:-:S04]  /*7de0*/  LOP3.LUT R0, R0, 0x7f800000, RZ, 0xc0, !PT ;  /* 0x7f80000000007812 */ /* 0x000fc800078ec0ff */
[----:B------:R-:W-:-:S13]  /*7df0*/  ISETP.GT.U32.AND P0, PT, R0, 0x1ffffff, PT ;  /* 0x01ffffff0000780c */ /* 0x000fda0003f04070 */
[----:B------:R-:W-:Y:S05]  /*7e00*/  @P0 BRA `(.L_x_55) ;  /* 0x0000000000100947 */ /* 0x000fea0003800000 */
[----:B------:R-:W-:-:S07]  /*7e10*/  MOV R12, 0x7e30 ;  /* 0x00007e30000c7802 */ /* 0x000fce0000000f00 */
[----:B-1----:R-:W-:Y:S05]  /*7e20*/  CALL.REL.NOINC `($__internal_0_$__cuda_sm20_rcp_rn_f32_slowpath) ;  /* 0x00000010005c7944 */ /* 0x002fea0003c00000 */
[----:B------:R-:W-:Y:S01]  /*7e30*/  IMAD.MOV.U32 R8, RZ, RZ, R0 ;  /* 0x000000ffff087224 */ /* 0x000fe200078e0000 */
[----:B------:R-:W-:Y:S06]  /*7e40*/  BRA `(.L_x_56) ;  /* 0x0000000000107947 */ /* 0x000fec0003800000 */
.L_x_55:
[----:B------:R-:W2:Y:S02]  /*7e50*/  MUFU.RCP R8, R3 ;  /* 0x0000000300087308 */ /* 0x000ea40000001000 */
[----:B--2---:R-:W-:-:S04]  /*7e60*/  FFMA R0, R3, R8, -1 ;  /* 0xbf80000003007423 */ /* 0x004fc80000000008 */
[----:B------:R-:W-:-:S04]  /*7e70*/  FADD.FTZ R5, -R0, -RZ ;  /* 0x800000ff00057221 */ /* 0x000fc80000010100 */
[----:B------:R-:W-:-:S07]  /*7e80*/  FFMA R8, R8, R5, R8 ;  /* 0x0000000508087223 */ /* 0x000fce0000000008 */
.L_x_56:
[----:B------:R-:W-:Y:S05]  /*7e90*/  BSYNC B1 ;  /* 0x0000000000017941 */ /* 0x000fea0003800000 */
.L_x_54:
[----:B------:R-:W-:Y:S01]  /*7ea0*/  FSETP.GEU.AND P0, PT, |R3|, 1.175494350822287508e-38, PT ;  /* 0x008000000300780b */ /* 0x000fe20003f0e200 */
[----:B------:R-:W-:-:S12]  /*7eb0*/  ULDC UR6, c[0x0][0x600] ;  /* 0x0001800000067ab9 */ /* 0x000fd80000000800 */
[----:B------:R-:W-:-:S04]  /*7ec0*/  @!P0 FMUL R3, R3, 16777216 ;  /* 0x4b80000003038820 */ /* 0x000fc80000400000 */
[----:B------:R-:W2:Y:S02]  /*7ed0*/  MUFU.LG2 R0, R3 ;  /* 0x0000000300007308 */ /* 0x000ea40000000c00 */
[----:B--2---:R-:W-:-:S04]  /*7ee0*/  @!P0 FADD R0, R0, -24 ;  /* 0xc1c0000000008421 */ /* 0x004fc80000000000 */
[----:B------:R-:W-:-:S04]  /*7ef0*/  FMUL R5, R0, 0.69314718246459960938 ;  /* 0x3f31721800057820 */ /* 0x000fc80000400000 */
[----:B------:R-:W-:-:S07]  /*7f00*/  FFMA R5, R16, UR6, R5 ;  /* 0x0000000610057c23 */ /* 0x000fce0008000005 */
.L_x_53:
[----:B------:R-:W-:Y:S05]  /*7f10*/  BSYNC B0 ;  /* 0x0000000000007941 */ /* 0x000fea0003800000 */
.L_x_52:
[----:B------:R-:W-:Y:S01]  /*7f20*/  FSETP.NE.AND P0, PT, R14, -R15, PT ;  /* 0x8000000f0e00720b */ /* 0x000fe20003f05000 */
[----:B------:R-:W-:Y:S01]  /*7f30*/  ULDC UR4, c[0x0][0x608] ;  /* 0x0001820000047ab9 */ /* 0x000fe20000000800 */
[----:B------:R-:W-:Y:S01]  /*7f40*/  BSSY B0, `(.L_x_57) ;  /* 0x0000025000007945 */ /* 0x000fe20003800000 */
[----:B------:R-:W-:-:S04]  /*7f50*/  FMUL R8, R8, UR4 ;  /* 0x0000000408087c20 */ /* 0x000fc80008400000 */
        /* <DEDUP_REMOVED lines=12> */
[----:B------:R-:W-:Y:S06]  /*8020*/  @!P0 BRA `(.L_x_58) ;  /* 0x0000000000588947 */ /* 0x000fec0003800000 */
[----:B------:R-:W-:Y:S01]  /*8030*/  VIADD R0, R6, 0x1800000 ;  /* 0x0180000006007836 */ /* 0x000fe20000000000 */
[----:B------:R-:W-:Y:S04]  /*8040*/  BSSY B1, `(.L_x_59) ;  /* 0x000000d000017945 */ /* 0x000fe80003800000 */
[----:B------:R-:W-:-:S04]  /*8050*/  LOP3.LUT R0, R0, 0x7f800000, RZ, 0xc0, !PT ;  /* 0x7f80000000007812 */ /* 0x000fc800078ec0ff */
[----:B------:R-:W-:-:S13]  /*8060*/  ISETP.GT.U32.AND P0, PT, R0, 0x1ffffff, PT ;  /* 0x01ffffff0000780c */ /* 0x000fda0003f04070 */
[----:B------:R-:W-:Y:S05]  /*8070*/  @P0 BRA `(.L_x_60) ;  /* 0x0000000000140947 */ /* 0x000fea0003800000 */
[----:B------:R-:W-:Y:S02]  /*8080*/  MOV R3, R6 ;  /* 0x0000000600037202 */ /* 0x000fe40000000f00 */
[----:B------:R-:W-:-:S07]  /*8090*/  MOV R12, 0x80b0 ;  /* 0x000080b0000c7802 */ /* 0x000fce0000000f00 */
[----:B-1----:R-:W-:Y:S05]  /*80a0*/  CALL.REL.NOINC `($__internal_0_$__cuda_sm20_rcp_rn_f32_slowpath) ;  /* 0x0000000c00bc7944 */ /* 0x002fea0003c00000 */
[----:B------:R-:W-:Y:S01]  /*80b0*/  IMAD.MOV.U32 R7, RZ, RZ, R0 ;  /* 0x000000ffff077224 */ /* 0x000fe200078e0000 */
[----:B------:R-:W-:Y:S06]  /*80c0*/  BRA `(.L_x_61) ;  /* 0x0000000000107947 */ /* 0x000fec0003800000 */
.L_x_60:
[----:B------:R-:W2:Y:S02]  /*80d0*/  MUFU.RCP R7, R6 ;  /* 0x0000000600077308 */ /* 0x000ea40000001000 */
[----:B--2---:R-:W-:-:S04]  /*80e0*/  FFMA R0, R6, R7, -1 ;  /* 0xbf80000006007423 */ /* 0x004fc80000000007 */
[----:B------:R-:W-:-:S04]  /*80f0*/  FADD.FTZ R0, -R0, -RZ ;  /* 0x800000ff00007221 */ /* 0x000fc80000010100 */
[----:B------:R-:W-:-:S07]  /*8100*/  FFMA R7, R7, R0, R7 ;  /* 0x0000000007077223 */ /* 0x000fce0000000007 */
.L_x_61:
[----:B------:R-:W-:Y:S05]  /*8110*/  BSYNC B1 ;  /* 0x0000000000017941 */ /* 0x000fea0003800000 */
.L_x_59:
[----:B------:R-:W-:Y:S01]  /*8120*/  FSETP.GEU.AND P0, PT, |R6|, 1.175494350822287508e-38, PT ;  /* 0x008000000600780b */ /* 0x000fe20003f0e200 */
[----:B------:R-:W-:-:S12]  /*8130*/  ULDC UR4, c[0x0][0x600] ;  /* 0x0001800000047ab9 */ /* 0x000fd80000000800 */
[----:B------:R-:W-:-:S04]  /*8140*/  @!P0 FMUL R6, R6, 16777216 ;  /* 0x4b80000006068820 */ /* 0x000fc80000400000 */
[----:B------:R-:W2:Y:S02]  /*8150*/  MUFU.LG2 R0, R6 ;  /* 0x0000000600007308 */ /* 0x000ea40000000c00 */
[----:B--2---:R-:W-:-:S04]  /*8160*/  @!P0 FADD R0, R0, -24 ;  /* 0xc1c0000000008421 */ /* 0x004fc80000000000 */
[----:B------:R-:W-:-:S04]  /*8170*/  FMUL R0, R0, 0.69314718246459960938 ;  /* 0x3f31721800007820 */ /* 0x000fc80000400000 */
[----:B------:R-:W-:-:S07]  /*8180*/  FFMA R4, R17, UR4, R0 ;  /* 0x0000000411047c23 */ /* 0x000fce0008000000 */
.L_x_58:
[----:B------:R-:W-:Y:S05]  /*8190*/  BSYNC B0 ;  /* 0x0000000000007941 */ /* 0x000fea0003800000 */
.L_x_57:
[----:B------:R-:W1:Y:S01]  /*81a0*/  S2R R3, SR_TID.X ;  /* 0x0000000000037919 */ /* 0x000e620000002100 */
[----:B------:R-:W-:Y:S01]  /*81b0*/  ULDC UR4, c[0x0][0x608] ;  /* 0x0001820000047ab9 */ /* 0x000fe20000000800 */
[----:B------:R-:W-:Y:S01]  /*81c0*/  ULDC.64 UR8, c[0x0][0x208] ;  /* 0x0000820000087ab9 */ /* 0x000fe20000000a00 */
[----:B------:R-:W-:Y:S01]  /*81d0*/  FMUL R0, R7, UR4 ;  /* 0x0000000407007c20 */ /* 0x000fe20008400000 */
[----:B------:R-:W-:Y:S01]  /*81e0*/  BSSY B0, `(.L_x_62) ;  /* 0x000001a000007945 */ /* 0x000fe20003800000 */
[C---:B-1----:R-:W-:Y:S02]  /*81f0*/  LOP3.LUT P0, R18, R3.reuse, 0x3, RZ, 0xc0, !PT ;  /* 0x0000000303127812 */ /* 0x042fe4000780c0ff */
[----:B------:R-:W-:-:S04]  /*8200*/  LOP3.LUT R16, R3, 0x7f, RZ, 0xc0, !PT ;  /* 0x0000007f03107812 */ /* 0x000fc800078ec0ff */
[----:B------:R-:W-:-:S07]  /*8210*/  SHF.R.U32.HI R17, RZ, 0x5, R16 ;  /* 0x00000005ff117819 */ /* 0x000fce0000011610 */
[----:B------:R-:W-:Y:S05]  /*8220*/  @P0 BRA `(.L_x_63) ;  /* 0x0000000000540947 */ /* 0x000fea0003800000 */
[----:B------:R-:W1:Y:S01]  /*8230*/  S2UR UR4, SR_CTAID.X ;  /* 0x00000000000479c3 */ /* 0x000e620000002500 */
[----:B------:R-:W-:Y:S01]  /*8240*/  SHF.R.U32.HI R3, RZ, 0x2, R3 ;  /* 0x00000002ff037819 */ /* 0x000fe20000011603 */
[----:B------:R-:W-:-:S03]  /*8250*/  IMAD.SHL.U32 R6, R17, 0x10, RZ ;  /* 0x0000001011067824 */ /* 0x000fc600078e00ff */
[----:B------:R-:W-:-:S04]  /*8260*/  LOP3.LUT R3, R3, 0x7, RZ, 0xc0, !PT ;  /* 0x0000000703037812 */ /* 0x000fc800078ec0ff */
[----:B------:R-:W-:Y:S01]  /*8270*/  LOP3.LUT R3, R6, 0xfffffff0, R3, 0xe2, !PT ;  /* 0xfffffff006037812 */ /* 0x000fe200078ee203 */
[----:B-1----:R-:W-:-:S03]  /*8280*/  USHF.L.U32 UR6, UR4, 0x6, URZ ;  /* 0x0000000604067899 */ /* 0x002fc6000800063f */
[----:B------:R-:W-:Y:S02]  /*8290*/  ULDC.64 UR4, c[0x0][0x688] ;  /* 0x0001a20000047ab9 */ /* 0x000fe40000000a00 */
[----:B------:R-:W-:Y:S02]  /*82a0*/  UIMAD UR4, UR36, UR4, UR6 ;  /* 0x00000004240472a4 */ /* 0x000fe4000f8e0206 */
[----:B------:R-:W-:Y:S02]  /*82b0*/  VIADD R6, R3, UR6 ;  /* 0x0000000603067c36 */ /* 0x000fe40008000000 */
[----:B------:R-:W-:Y:S02]  /*82c0*/  UIMAD UR4, UR37, UR5, UR4 ;  /* 0x00000005250472a4 */ /* 0x000fe4000f8e0204 */
[C---:B------:R-:W-:Y:S01]  /*82d0*/  VIADD R7, R6.reuse, 0x8 ;  /* 0x0000000806077836 */ /* 0x040fe20000000000 */
[----:B------:R-:W-:Y:S02]  /*82e0*/  ULDC UR5, c[0x0][0x288] ;  /* 0x0000a20000057ab9 */ /* 0x000fe40000000800 */
[----:B------:R-:W-:-:S02]  /*82f0*/  ISETP.GE.U32.AND P0, PT, R6, UR5, PT ;  /* 0x0000000506007c0c */ /* 0x000fc4000bf06070 */
[----:B------:R-:W-:Y:S02]  /*8300*/  IADD3 R3, P2, R3, UR4, RZ ;  /* 0x0000000403037c10 */ /* 0x000fe4000ff5e0ff */
[----:B------:R-:W-:Y:S01]  /*8310*/  ISETP.GE.U32.AND P1, PT, R7, UR5, PT ;  /* 0x0000000507007c0c */ /* 0x000fe2000bf26070 */
[----:B------:R-:W-:Y:S01]  /*8320*/  ULDC.64 UR4, c[0x0][0x680] ;  /* 0x0001a00000047ab9 */ /* 0x000fe20000000a00 */
[----:B------:R-:W-:Y:S02]  /*8330*/  IADD3.X R8, RZ, RZ, RZ, P2, !PT ;  /* 0x000000ffff087210 */ /* 0x000fe400017fe4ff */
[----:B------:R-:W-:-:S04]  /*8340*/  LEA R6, P2, R3, UR4, 0x2 ;  /* 0x0000000403067c11 */ /* 0x000fc8000f8410ff */
[----:B------:R-:W-:-:S05]  /*8350*/  LEA.HI.X R7, R3, UR5, R8, 0x2, P2 ;  /* 0x0000000503077c11 */ /* 0x000fca00090f1408 */
[----:B------:R1:W-:Y:S04]  /*8360*/  @!P0 STG.E desc[UR8][R6.64], R5 ;  /* 0x0000000506008986 */ /* 0x0003e8000c101908 */
[----:B------:R1:W-:Y:S02]  /*8370*/  @!P1 STG.E desc[UR8][R6.64+0x20], R4 ;  /* 0x0000200406009986 */ /* 0x0003e4000c101908 */
.L_x_63:
[----:B------:R-:W-:Y:S05]  /*8380*/  BSYNC B0 ;  /* 0x0000000000007941 */ /* 0x000fea0003800000 */
.L_x_62:
[----:B------:R-:W-:Y:S01]  /*8390*/  ULDC.64 UR4, c[0x0][0x730] ;  /* 0x0001cc0000047ab9 */ /* 0x000fe20000000a00 */
[-C--:B------:R-:W-:Y:S01]  /*83a0*/  FMUL R74, R74, R0.reuse ;  /* 0x000000004a4a7220 */ /* 0x080fe20000400000 */
[----:B------:R-:W-:Y:S01]  /*83b0*/  ISETP.NE.U32.AND P0, PT, RZ, UR4, PT ;  /* 0x00000004ff007c0c */ /* 0x000fe2000bf05070 */
[-C--:B------:R-:W-:Y:S01]  /*83c0*/  FMUL R22, R75, R0.reuse ;  /* 0x000000004b167220 */ /* 0x080fe20000400000 */
[-C--:B------:R-:W-:Y:S01]  /*83d0*/  FMUL R78, R78, R0.reuse ;  /* 0x000000004e4e7220 */ /* 0x080fe20000400000 */
[-C--:B------:R-:W-:Y:S01]  /*83e0*/  FMUL R24, R79, R0.reuse ;  /* 0x000000004f187220 */ /* 0x080fe20000400000 */
[----:B------:R-:W-:Y:S01]  /*83f0*/  ISETP.NE.AND.EX P0, PT, RZ, UR5, PT, P0 ;  /* 0x00000005ff007c0c */ /* 0x000fe2000bf05300 */
[-C--:B------:R-:W-:Y:S01]  /*8400*/  FMUL R66, R66, R0.reuse ;  /* 0x0000000042427220 */ /* 0x080fe20000400000 */
[-C--:B------:R-:W-:Y:S01]  /*8410*/  FMUL R26, R67, R0.reuse ;  /* 0x00000000431a7220 */ /* 0x080fe20000400000 */
[-C--:B------:R-:W-:Y:S01]  /*8420*/  FMUL R70, R70, R0.reuse ;  /* 0x0000000046467220 */ /* 0x080fe20000400000 */
[-C--:B------:R-:W-:Y:S01]  /*8430*/  FMUL R28, R71, R0.reuse ;  /* 0x00000000471c7220 */ /* 0x080fe20000400000 */
[-C--:B------:R-:W-:Y:S01]  /*8440*/  FMUL R58, R58, R0.reuse ;  /* 0x000000003a3a7220 */ /* 0x080fe20000400000 */
[-C--:B------:R-:W-:Y:S01]  /*8450*/  FMUL R30, R59, R0.reuse ;  /* 0x000000003b1e7220 */ /* 0x080fe20000400000 */
[-C--:B------:R-:W-:Y:S01]  /*8460*/  FMUL R62, R62, R0.reuse ;  /* 0x000000003e3e7220 */ /* 0x080fe20000400000 */
[----:B------:R-:W-:-:S05]  /*8470*/  FMUL R32, R63, R0 ;  /* 0x000000003f207220 */ /* 0x000fca0000400000 */
[----:B------:R-:W-:Y:S05]  /*8480*/  @P0 BRA `(.L_x_64) ;  /* 0x0000000000200947 */ /* 0x000fea0003800000 */
[----:B------:R-:W-:Y:S02]  /*8490*/  ULDC.64 UR4, c[0x0][0x728] ;  /* 0x0001ca0000047ab9 */ /* 0x000fe40000000a00 */
[----:B------:R-:W-:-:S04]  /*84a0*/  ISETP.NE.U32.AND P0, PT, RZ, UR4, PT ;  /* 0x00000004ff007c0c */ /* 0x000fc8000bf05070 */
[----:B------:R-:W-:-:S13]  /*84b0*/  ISETP.NE.AND.EX P0, PT, RZ, UR5, PT, P0 ;  /* 0x00000005ff007c0c */ /* 0x000fda000bf05300 */
[----:B------:R-:W-:Y:S05]  /*84c0*/  @!P0 BRA `(.L_x_65) ;  /* 0x00000000000c8947 */ /* 0x000fea0003800000 */
[----:B-1----:R-:W1:Y:S02]  /*84d0*/  LDC.64 R4, c[0x0][0x728] ;  /* 0x0001ca00ff047b82 */ /* 0x002e640000000a00 */
[----:B-1----:R3:W5:Y:S01]  /*84e0*/  LDG.E R4, desc[UR8][R4.64] ;  /* 0x0000000804047981 */ /* 0x002762000c1e1900 */
[----:B------:R-:W-:Y:S05]  /*84f0*/  BRA `(.L_x_64) ;  /* 0x0000000000047947 */ /* 0x000fea0003800000 */
.L_x_65:
[----:B-1----:R-:W2:Y:S02]  /*8500*/  LDC R4, c[0x0][0x720] ;  /* 0x0001c800ff047b82 */ /* 0x002ea40000000800 */
.L_x_64:
[----:B------:R-:W-:Y:S01]  /*8510*/  MOV R0, RZ ;  /* 0x000000ff00007202 */ /* 0x000fe20000000f00 */
[----:B--2--5:R-:W-:-:S03]  /*8520*/  IMAD.MOV.U32 R19, RZ, RZ, R4 ;  /* 0x000000ffff137224 */ /* 0x024fc600078e0004 */
[----:B------:R-:W-:-:S13]  /*8530*/  LOP3.LUT P0, RZ, R0, 0x9f, RZ, 0xc0, !PT ;  /* 0x0000009f00ff7812 */ /* 0x000fda000780c0ff */
[----:B------:R-:W-:Y:S05]  /*8540*/  @!P0 BRA `(.L_x_66) ;  /* 0x0000000000408947 */ /* 0x000fea0003800000 */
[----:B------:R-:W-:Y:S01]  /*8550*/  MOV R0, 0x0 ;  /* 0x0000000000007802 */ /* 0x000fe20000000f00 */
[----:B------:R-:W-:Y:S01]  /*8560*/  ULDC.64 UR4, c[0x4][0x70] ;  /* 0x01001c0000047ab9 */ /* 0x000fe20000000a00 */
[----:B------:R-:W-:Y:S01]  /*8570*/  ULDC.64 UR6, c[0x4][0x8] ;  /* 0x0100020000067ab9 */ /* 0x000fe20000000a00 */
[----:B-1----:R-:W-:Y:S01]  /*8580*/  IMAD.U32 R4, RZ, RZ, UR4 ;  /* 0x00000004ff047e24 */ /* 0x002fe2000f8e00ff */
[----:B------:R1:W2:Y:S01]  /*8590*/  LDC.64 R14, c[0x4][R0] ;  /* 0x01000000000e7b82 */ /* 0x0002a20000000a00 */
[----:B---3--:R-:W-:Y:S01]  /*85a0*/  IMAD.U32 R5, RZ, RZ, UR5 ;  /* 0x00000005ff057e24 */ /* 0x008fe2000f8e00ff */
[----:B------:R-:W-:Y:S01]  /*85b0*/  ULDC.64 UR4, c[0x4][0x78] ;  /* 0x01001e0000047ab9 */ /* 0x000fe20000000a00 */
[----:B------:R-:W-:Y:S01]  /*85c0*/  IMAD.U32 R10, RZ, RZ, UR6 ;  /* 0x00000006ff0a7e24 */ /* 0x000fe2000f8e00ff */
[----:B------:R-:W-:Y:S01]  /*85d0*/  MOV R7, UR5 ;  /* 0x0000000500077c02 */ /* 0x000fe20008000f00 */
[----:B------:R-:W-:Y:S01]  /*85e0*/  IMAD.U32 R6, RZ, RZ, UR4 ;  /* 0x00000004ff067e24 */ /* 0x000fe2000f8e00ff */
[----:B------:R-:W-:Y:S01]  /*85f0*/  MOV R13, RZ ;  /* 0x000000ff000d7202 */ /* 0x000fe20000000f00 */
[----:B------:R-:W-:-:S02]  /*8600*/  IMAD.U32 R11, RZ, RZ, UR7 ;  /* 0x00000007ff0b7e24 */ /* 0x000fc4000f8e00ff */
[----:B------:R-:W-:Y:S02]  /*8610*/  IMAD.MOV.U32 R8, RZ, RZ, 0x70 ;  /* 0x00000070ff087424 */ /* 0x000fe400078e00ff */
[----:B-1----:R-:W-:-:S07]  /*8620*/  IMAD.MOV.U32 R12, RZ, RZ, 0x1 ;  /* 0x00000001ff0c7424 */ /* 0x002fce00078e00ff */
[----:B------:R-:W-:-:S07]  /*8630*/  LEPC R20, `(.L_x_66) ;  /* 0x000000001014794e */ /* 0x000fce0000000000 */
[----:B--2---:R-:W-:Y:S05]  /*8640*/  CALL.ABS.NOINC R14 ;  /* 0x000000000e007343 */ /* 0x004fea0003c00000 */
.L_x_66:
        /* <DEDUP_REMOVED lines=11> */
[----:B------:R-:W-:Y:S02]  /*8700*/  IMAD.U32 R7, RZ, RZ, UR7 ;  /* 0x00000007ff077e24 */ /* 0x000fe4000f8e00ff */
[----:B------:R-:W-:-:S02]  /*8710*/  IMAD.U32 R11, RZ, RZ, UR5 ;  /* 0x00000005ff0b7e24 */ /* 0x000fc4000f8e00ff */
[----:B------:R-:W-:Y:S02]  /*8720*/  IMAD.MOV.U32 R8, RZ, RZ, 0x70 ;  /* 0x00000070ff087424 */ /* 0x000fe400078e00ff */
[----:B------:R-:W-:Y:S02]  /*8730*/  IMAD.MOV.U32 R12, RZ, RZ, 0x1 ;  /* 0x00000001ff0c7424 */ /* 0x000fe400078e00ff */
[----:B-1----:R-:W-:-:S07]  /*8740*/  IMAD.MOV.U32 R13, RZ, RZ, RZ ;  /* 0x000000ffff0d7224 */ /* 0x002fce00078e00ff */
[----:B------:R-:W-:-:S07]  /*8750*/  LEPC R20, `(.L_x_67) ;  /* 0x000000001014794e */ /* 0x000fce0000000000 */
[----:B--2---:R-:W-:Y:S05]  /*8760*/  CALL.ABS.NOINC R14 ;  /* 0x000000000e007343 */ /* 0x004fea0003c00000 */
.L_x_67:
[----:B-1-3--:R-:W1:Y:S01]  /*8770*/  S2R R5, SR_TID.X ;  /* 0x0000000000057919 */ /* 0x00ae620000002100 */
[----:B------:R-:W-:Y:S01]  /*8780*/  ULDC.64 UR4, c[0x0][0x730] ;  /* 0x0001cc0000047ab9 */ /* 0x000fe20000000a00 */
[----:B------:R-:W-:Y:S01]  /*8790*/  VIADD R16, R16, 0x1f ;  /* 0x0000001f10107836 */ /* 0x000fe20000000000 */
[----:B------:R-:W-:Y:S01]  /*87a0*/  ISETP.NE.U32.AND P0, PT, RZ, UR4, PT ;  /* 0x00000004ff007c0c */ /* 0x000fe2000bf05070 */
[----:B------:R-:W-:-:S03]  /*87b0*/  IMAD R17, R17, 0x10, R18 ;  /* 0x0000001011117824 */ /* 0x000fc600078e0212 */
[----:B------:R-:W-:-:S13]  /*87c0*/  ISETP.NE.AND.EX P0, PT, RZ, UR5, PT, P0 ;  /* 0x00000005ff007c0c */ /* 0x000fda000bf05300 */
[----:B------:R-:W2:Y:S01]  /*87d0*/  @P0 LDC R19, c[0x0][0x720] ;  /* 0x0001c800ff130b82 */ /* 0x000ea20000000800 */
[----:B------:R-:W-:Y:S02]  /*87e0*/  ISETP.GT.U32.AND P0, PT, R16, 0x3e, PT ;  /* 0x0000003e1000780c */ /* 0x000fe40003f04070 */
[C---:B-1----:R-:W-:Y:S02]  /*87f0*/  SHF.L.U32 R0, R5.reuse, 0x4, RZ ;  /* 0x0000000405007819 */ /* 0x042fe400000006ff */
[----:B------:R-:W-:Y:S02]  /*8800*/  SHF.R.U32.HI R3, RZ, 0x1, R5 ;  /* 0x00000001ff037819 */ /* 0x000fe40000011605 */
[C---:B------:R-:W-:Y:S02]  /*8810*/  LOP3.LUT R4, R0.reuse, 0x40, RZ, 0xc0, !PT ;  /* 0x0000004000047812 */ /* 0x040fe400078ec0ff */
[----:B------:R-:W-:Y:S02]  /*8820*/  LOP3.LUT R0, R0, 0x80, RZ, 0xc0, !PT ;  /* 0x0000008000007812 */ /* 0x000fe400078ec0ff */
[----:B------:R-:W-:Y:S01]  /*8830*/  LOP3.LUT R4, R4, 0x8, R3, 0xf8, !PT ;  /* 0x0000000804047812 */ /* 0x000fe200078ef803 */
[----:B------:R-:W-:-:S02]  /*8840*/  IMAD.SHL.U32 R3, R5, 0x2, RZ ;  /* 0x0000000205037824 */ /* 0x000fc400078e00ff */
[----:B------:R-:W-:Y:S02]  /*8850*/  IMAD.U32 R0, R17, 0x10, R0 ;  /* 0x0000001011007824 */ /* 0x000fe400078e0000 */
[-C--:B--2---:R-:W-:Y:S01]  /*8860*/  FMUL R73, R73, R19.reuse ;  /* 0x0000001349497220 */ /* 0x084fe20000400000 */
[-C--:B------:R-:W-:Y:S01]  /*8870*/  FMUL R5, R74, R19.reuse ;  /* 0x000000134a057220 */ /* 0x080fe20000400000 */
[----:B------:R-:W-:Y:S01]  /*8880*/  LOP3.LUT R3, R4, 0x8, R3, 0x78, !PT ;  /* 0x0000000804037812 */ /* 0x000fe200078e7803 */
[-C--:B------:R-:W-:Y:S01]  /*8890*/  FMUL R4, R72, R19.reuse ;  /* 0x0000001348047220 */ /* 0x080fe20000400000 */
[-C--:B------:R-:W-:Y:S01]  /*88a0*/  FMUL R6, R76, R19.reuse ;  /* 0x000000134c067220 */ /* 0x080fe20000400000 */
[----:B------:R-:W-:Y:S01]  /*88b0*/  FMUL R77, R77, R19 ;  /* 0x000000134d4d7220 */ /* 0x000fe20000400000 */
[----:B------:R-:W-:Y:S01]  /*88c0*/  IADD3 R3, R0, R3, RZ ;  /* 0x0000000300037210 */ /* 0x000fe20007ffe0ff */
        /* <DEDUP_REMOVED lines=19> */
[----:B------:R-:W-:-:S02]  /*8a00*/  F2FP.F16.F32.PACK_AB R4, R73, R4 ;  /* 0x000000044904723e */ /* 0x000fc400000000ff */
[----:B------:R-:W-:Y:S02]  /*8a10*/  F2FP.F16.F32.PACK_AB R5, R0, R5 ;  /* 0x000000050005723e */ /* 0x000fe400000000ff */
[----:B------:R-:W-:Y:S02]  /*8a20*/  F2FP.F16.F32.PACK_AB R6, R77, R6 ;  /* 0x000000064d06723e */ /* 0x000fe400000000ff */
[----:B------:R-:W-:Y:S01]  /*8a30*/  F2FP.F16.F32.PACK_AB R7, R8, R7 ;  /* 0x000000070807723e */ /* 0x000fe200000000ff */
[----:B------:R-:W-:Y:S06]  /*8a40*/  @P0 BRA `(.L_x_68) ;  /* 0x0000000000040947 */ /* 0x000fec0003800000 */
[----:B------:R-:W-:-:S04]  /*8a50*/  DEPBAR.LE SB0, 0x1 ;  /* 0x000080400000791a */ /* 0x000fc80000000000 */
.L_x_68:
[----:B------:R-:W-:Y:S05]  /*8a60*/  WARPSYNC.ALL ;  /* 0x0000000000007948 */ /* 0x000fea0003800000 */
[----:B------:R-:W-:Y:S01]  /*8a70*/  BAR.SYNC.DEFER_BLOCKING 0x1, 0x80 ;  /* 0x0042000000007b1d */ /* 0x000fe20000010000 */
[----:B------:R-:W-:Y:S01]  /*8a80*/  IMAD R3, R3, 0x2, R2 ;  /* 0x0000000203037824 */ /* 0x000fe200078e0202 */
[----:B------:R-:W-:Y:S02]  /*8a90*/  F2FP.F16.F32.PACK_AB R9, R9, R10 ;  /* 0x0000000a0909723e */ /* 0x000fe400000000ff */
[----:B------:R-:W-:Y:S02]  /*8aa0*/  F2FP.F16.F32.PACK_AB R8, R65, R64 ;  /* 0x000000404108723e */ /* 0x000fe400000000ff */
[----:B------:R-:W-:Y:S01]  /*8ab0*/  BSSY B0, `(.L_x_69) ;  /* 0x0000018000007945 */ /* 0x000fe20003800000 */
[----:B------:R-:W-:-:S02]  /*8ac0*/  F2FP.F16.F32.PACK_AB R10, R69, R68 ;  /* 0x00000044450a723e */ /* 0x000fc400000000ff */
[----:B------:R-:W-:Y:S01]  /*8ad0*/  F2FP.F16.F32.PACK_AB R11, R11, R12 ;  /* 0x0000000c0b0b723e */ /* 0x000fe200000000ff */
[----:B------:R1:W-:Y:S01]  /*8ae0*/  STSM.16.M88.4 [R3], R4 ;  /* 0x0000000403007844 */ /* 0x0003e20000000200 */
[----:B------:R-:W-:Y:S01]  /*8af0*/  @!PT LDS RZ, [RZ] ;  /* 0x00000000fffff984 */ /* 0x000fe20000000800 */
[----:B------:R-:W-:Y:S01]  /*8b00*/  @!PT LDS RZ, [RZ] ;  /* 0x00000000fffff984 */ /* 0x000fe20000000800 */
[----:B------:R-:W-:Y:S01]  /*8b10*/  @!PT LDS RZ, [RZ] ;  /* 0x00000000fffff984 */ /* 0x000fe20000000800 */
[----:B------:R-:W-:Y:S01]  /*8b20*/  @!PT LDS RZ, [RZ] ;  /* 0x00000000fffff984 */ /* 0x000fe20000000800 */
[----:B------:R2:W-:Y:S06]  /*8b30*/  MEMBAR.ALL.CTA ;  /* 0x0000000000007992 */ /* 0x0005ec0000008000 */
[----:B--2---:R-:W2:Y:S02]  /*8b40*/  FENCE.VIEW.ASYNC.S ;  /* 0x00000000000073c6 */ /* 0x004ea40000000000 */
[----:B--2---:R-:W-:Y:S06]  /*8b50*/  BAR.SYNC.DEFER_BLOCKING 0x1, 0x80 ;  /* 0x0042000000007b1d */ /* 0x004fec0000010000 */
[----:B------:R-:W-:Y:S05]  /*8b60*/  @P0 BRA `(.L_x_70) ;  /* 0x0000000000300947 */ /* 0x000fea0003800000 */
[----:B------:R-:W2:Y:S01]  /*8b70*/  S2UR UR10, SR_CTAID.X ;  /* 0x00000000000a79c3 */ /* 0x000ea20000002500 */
[----:B------:R-:W-:Y:S01]  /*8b80*/  ULDC.64 UR4, c[0x0][0x198] ;  /* 0x0000660000047ab9 */ /* 0x000fe20000000a00 */
[----:B------:R-:W-:Y:S01]  /*8b90*/  R2UR UR8, R2 ;  /* 0x00000000020872ca */ /* 0x000fe200000e0000 */
[----:B------:R-:W-:Y:S01]  /*8ba0*/  UIADD3 UR4, UP0, UR4, 0x670, URZ ;  /* 0x0000067004047890 */ /* 0x000fe2000ff1e03f */
[----:B------:R-:W-:Y:S01]  /*8bb0*/  UMOV UR9, URZ ;  /* 0x0000003f00097c82 */ /* 0x000fe20008000000 */
[----:B------:R-:W-:Y:S02]  /*8bc0*/  UMOV UR11, UR36 ;  /* 0x00000024000b7c82 */ /* 0x000fe40008000000 */
[----:B------:R-:W-:Y:S01]  /*8bd0*/  UIADD3.X UR5, URZ, UR5, URZ, UP0, !UPT ;  /* 0x000000053f057290 */ /* 0x000fe200087fe43f */
[----:B------:R-:W-:Y:S01]  /*8be0*/  UMOV UR12, UR37 ;  /* 0x00000025000c7c82 */ /* 0x000fe20008000000 */
[----:B--2---:R-:W-:-:S09]  /*8bf0*/  USHF.L.U32 UR10, UR10, 0x6, URZ ;  /* 0x000000060a0a7899 */ /* 0x004fd2000800063f */
[----:B------:R2:W-:Y:S01]  /*8c00*/  UTMASTG.4D [UR8], [UR4] ;  /* 0x00000008040073b5 */ /* 0x0005e20008018000 */
[----:B------:R0:W-:Y:S01]  /*8c10*/  UTMACMDFLUSH ;  /* 0x00000000000079b7 */ /* 0x0001e20000000000 */
[----:B--2---:R-:W-:-:S04]  /*8c20*/  DEPBAR.LE SB0, 0x1 ;  /* 0x000080400000791a */ /* 0x004fc80000000000 */
.L_x_70:
[----:B------:R-:W-:Y:S05]  /*8c30*/  BSYNC B0 ;  /* 0x0000000000007941 */ /* 0x000fea0003800000 */
.L_x_69:
[----:B------:R-:W-:Y:S01]  /*8c40*/  BAR.SYNC.DEFER_BLOCKING 0x1, 0x80 ;  /* 0x0042000000007b1d */ /* 0x000fe20000010000 */
[----:B------:R-:W-:Y:S02]  /*8c50*/  F2FP.F16.F32.PACK_AB R13, R13, R14 ;  /* 0x0000000e0d0d723e */ /* 0x000fe400000000ff */
[----:B------:R-:W-:Y:S02]  /*8c60*/  F2FP.F16.F32.PACK_AB R12, R57, R56 ;  /* 0x00000038390c723e */ /* 0x000fe400000000ff */
[----:B------:R-:W-:Y:S01]  /*8c70*/  F2FP.F16.F32.PACK_AB R14, R61, R60 ;  /* 0x0000003c3d0e723e */ /* 0x000fe200000000ff */
[----:B------:R-:W-:Y:S01]  /*8c80*/  BSSY B0, `(.L_x_71) ;  /* 0x0000018000007945 */ /* 0x000fe20003800000 */
[----:B------:R-:W-:Y:S01]  /*8c90*/  F2FP.F16.F32.PACK_AB R15, R15, R62 ;  /* 0x0000003e0f0f723e */ /* 0x000fe200000000ff */
[----:B------:R2:W-:Y:S01]  /*8ca0*/  STSM.16.M88.4 [R3+0x800], R8 ;  /* 0x0008000803007844 */ /* 0x0005e20000000200 */
[----:B------:R-:W-:Y:S01]  /*8cb0*/  @!PT LDS RZ, [RZ] ;  /* 0x00000000fffff984 */ /* 0x000fe20000000800 */
[----:B------:R-:W-:Y:S01]  /*8cc0*/  @!PT LDS RZ, [RZ] ;  /* 0x00000000fffff984 */ /* 0x000fe20000000800 */
[----:B------:R-:W-:Y:S01]  /*8cd0*/  @!PT LDS RZ, [RZ] ;  /* 0x00000000fffff984 */ /* 0x000fe20000000800 */
[----:B------:R-:W-:Y:S01]  /*8ce0*/  @!PT LDS RZ, [RZ] ;  /* 0x00000000fffff984 */ /* 0x000fe20000000800 */
[----:B------:R3:W-:Y:S06]  /*8cf0*/  MEMBAR.ALL.CTA ;  /* 0x0000000000007992 */ /* 0x0007ec0000008000 */
[----:B---3--:R-:W3:Y:S02]  /*8d00*/  FENCE.VIEW.ASYNC.S ;  /* 0x00000000000073c6 */ /* 0x008ee40000000000 */
[----:B---3--:R-:W-:Y:S06]  /*8d10*/  BAR.SYNC.DEFER_BLOCKING 0x1, 0x80 ;  /* 0x0042000000007b1d */ /* 0x008fec0000010000 */
[----:B------:R-:W-:Y:S05]  /*8d20*/  @P0 BRA `(.L_x_72) ;  /* 0x0000000000340947 */ /* 0x000fea0003800000 */
[----:B------:R-:W3:Y:S01]  /*8d30*/  S2UR UR10, SR_CTAID.X ;  /* 0x00000000000a79c3 */ /* 0x000ee20000002500 */
[----:B------:R-:W-:Y:S01]  /*8d40*/  R2UR UR8, R2 ;  /* 0x00000000020872ca */ /* 0x000fe200000e0000 */
[----:B------:R-:W-:Y:S01]  /*8d50*/  ULDC.64 UR4, c[0x0][0x198] ;  /* 0x0000660000047ab9 */ /* 0x000fe20000000a00 */
[----:B------:R-:W-:Y:S01]  /*8d60*/  UMOV UR9, 0x10 ;  /* 0x0000001000097882 */ /* 0x000fe20000000000 */
[----:B------:R-:W-:Y:S01]  /*8d70*/  UIADD3 UR4, UP0, UR4, 0x670, URZ ;  /* 0x0000067004047890 */ /* 0x000fe2000ff1e03f */
[----:B------:R-:W-:Y:S01]  /*8d80*/  UMOV UR11, UR36 ;  /* 0x00000024000b7c82 */ /* 0x000fe20008000000 */
[----:B------:R-:W-:Y:S02]  /*8d90*/  UMOV UR12, UR37 ;  /* 0x00000025000c7c82 */ /* 0x000fe40008000000 */
[----:B------:R-:W-:-:S06]  /*8da0*/  UIADD3.X UR5, URZ, UR5, URZ, UP0, !UPT ;  /* 0x000000053f057290 */ /* 0x000fcc00087fe43f */
[----:B------:R-:W-:Y:S02]  /*8db0*/  UIADD3 UR8, UR8, 0x800, URZ ;  /* 0x0000080008087890 */ /* 0x000fe4000fffe03f */
[----:B---3--:R-:W-:-:S09]  /*8dc0*/  USHF.L.U32 UR10, UR10, 0x6, URZ ;  /* 0x000000060a0a7899 */ /* 0x008fd2000800063f */
[----:B------:R3:W-:Y:S01]  /*8dd0*/  UTMASTG.4D [UR8], [UR4] ;  /* 0x00000008040073b5 */ /* 0x0007e20008018000 */
[----:B------:R0:W-:Y:S01]  /*8de0*/  UTMACMDFLUSH ;  /* 0x00000000000079b7 */ /* 0x0001e20000000000 */
[----:B---3--:R-:W-:-:S04]  /*8df0*/  DEPBAR.LE SB0, 0x1 ;  /* 0x000080400000791a */ /* 0x008fc80000000000 */
.L_x_72:
[----:B------:R-:W-:Y:S05]  /*8e00*/  BSYNC B0 ;  /* 0x0000000000007941 */ /* 0x000fea0003800000 */
.L_x_71:
[----:B------:R-:W-:Y:S06]  /*8e10*/  BAR.SYNC.DEFER_BLOCKING 0x1, 0x80 ;  /* 0x0042000000007b1d */ /* 0x000fec0000010000 */
[----:B------:R-:W-:Y:S01]  /*8e20*/  BSSY B0, `(.L_x_73) ;  /* 0x0000015000007945 */ /* 0x000fe20003800000 */
[----:B------:R3:W-:Y:S01]  /*8e30*/  STSM.16.M88.4 [R3], R12 ;  /* 0x0000000c03007844 */ /* 0x0007e20000000200 */
[----:B------:R-:W-:Y:S01]  /*8e40*/  @!PT LDS RZ, [RZ] ;  /* 0x00000000fffff984 */ /* 0x000fe20000000800 */
[----:B------:R-:W-:Y:S01]  /*8e50*/  @!PT LDS RZ, [RZ] ;  /* 0x00000000fffff984 */ /* 0x000fe20000000800 */
[----:B------:R-:W-:Y:S01]  /*8e60*/  @!PT LDS RZ, [RZ] ;  /* 0x00000000fffff984 */ /* 0x000fe20000000800 */
[----:B------:R-:W-:Y:S01]  /*8e70*/  @!PT LDS RZ, [RZ] ;  /* 0x00000000fffff984 */ /* 0x000fe20000000800 */
[----:B------:R4:W-:Y:S06]  /*8e80*/  MEMBAR.ALL.CTA ;  /* 0x0000000000007992 */ /* 0x0009ec0000008000 */
[----:B----4-:R-:W4:Y:S02]  /*8e90*/  FENCE.VIEW.ASYNC.S ;  /* 0x00000000000073c6 */ /* 0x010f240000000000 */
[----:B----4-:R-:W-:Y:S06]  /*8ea0*/  BAR.SYNC.DEFER_BLOCKING 0x1, 0x80 ;  /* 0x0042000000007b1d */ /* 0x010fec0000010000 */
[----:B------:R-:W-:Y:S05]  /*8eb0*/  @P0 BRA `(.L_x_74) ;  /* 0x00000000002c0947 */ /* 0x000fea0003800000 */
[----:B------:R-:W4:Y:S01]  /*8ec0*/  S2UR UR10, SR_CTAID.X ;  /* 0x00000000000a79c3 */ /* 0x000f220000002500 */
[----:B------:R-:W-:Y:S01]  /*8ed0*/  ULDC.64 UR4, c[0x0][0x198] ;  /* 0x0000660000047ab9 */ /* 0x000fe20000000a00 */
[----:B------:R-:W-:Y:S01]  /*8ee0*/  R2UR UR8, R2 ;  /* 0x00000000020872ca */ /* 0x000fe200000e0000 */
[----:B------:R-:W-:Y:S01]  /*8ef0*/  UIADD3 UR4, UP0, UR4, 0x670, URZ ;  /* 0x0000067004047890 */ /* 0x000fe2000ff1e03f */
[----:B------:R-:W-:Y:S01]  /*8f00*/  UMOV UR9, 0x20 ;  /* 0x0000002000097882 */ /* 0x000fe20000000000 */
[----:B------:R-:W-:Y:S02]  /*8f10*/  UMOV UR11, UR36 ;  /* 0x00000024000b7c82 */ /* 0x000fe40008000000 */
[----:B------:R-:W-:Y:S01]  /*8f20*/  UIADD3.X UR5, URZ, UR5, URZ, UP0, !UPT ;  /* 0x000000053f057290 */ /* 0x000fe200087fe43f */
[----:B------:R-:W-:Y:S01]  /*8f30*/  UMOV UR12, UR37 ;  /* 0x00000025000c7c82 */ /* 0x000fe20008000000 */
[----:B----4-:R-:W-:-:S09]  /*8f40*/  USHF.L.U32 UR10, UR10, 0x6, URZ ;  /* 0x000000060a0a7899 */ /* 0x010fd2000800063f */
[----:B------:R4:W-:Y:S02]  /*8f50*/  UTMASTG.4D [UR8], [UR4] ;  /* 0x00000008040073b5 */ /* 0x0009e40008018000 */
[----:B----4-:R0:W-:Y:S02]  /*8f60*/  UTMACMDFLUSH ;  /* 0x00000000000079b7 */ /* 0x0101e40000000000 */
.L_x_74:
[----:B------:R-:W-:Y:S05]  /*8f70*/  BSYNC B0 ;  /* 0x0000000000007941 */ /* 0x000fea0003800000 */
.L_x_73:
[----:B------:R-:W-:-:S04]  /*8f80*/  DEPBAR.LE SB0, 0x0 ;  /* 0x000080000000791a */ /* 0x000fc80000000000 */
[----:B------:R-:W-:Y:S05]  /*8f90*/  EXIT ;  /* 0x000000000000794d */ /* 0x000fea0003800000 */
        .weak           $__internal_0_$__cuda_sm20_rcp_rn_f32_slowpath
        .type           $__internal_0_$__cuda_sm20_rcp_rn_f32_slowpath,@function
        .size           $__internal_0_$__cuda_sm20_rcp_rn_f32_slowpath,(.L_x_80 - $__internal_0_$__cuda_sm20_rcp_rn_f32_slowpath)
$__internal_0_$__cuda_sm20_rcp_rn_f32_slowpath:
[----:B------:R-:W-:Y:S01]  /*8fa0*/  IMAD.SHL.U32 R0, R3, 0x2, RZ ;  /* 0x0000000203007824 */ /* 0x000fe200078e00ff */
[----:B------:R-:W-:Y:S04]  /*8fb0*/  BSSY B2, `(.L_x_75) ;  /* 0x0000030000027945 */ /* 0x000fe80003800000 */
[----:B------:R-:W-:-:S04]  /*8fc0*/  SHF.R.U32.HI R13, RZ, 0x18, R0 ;  /* 0x00000018ff0d7819 */ /* 0x000fc80000011600 */
[----:B------:R-:W-:-:S13]  /*8fd0*/  ISETP.NE.U32.AND P0, PT, R13, RZ, PT ;  /* 0x000000ff0d00720c */ /* 0x000fda0003f05070 */
[----:B------:R-:W-:Y:S05]  /*8fe0*/  @P0 BRA `(.L_x_76) ;  /* 0x0000000000280947 */ /* 0x000fea0003800000 */
[----:B------:R-:W-:-:S05]  /*8ff0*/  IMAD.SHL.U32 R0, R3, 0x2, RZ ;  /* 0x0000000203007824 */ /* 0x000fca00078e00ff */
[----:B------:R-:W-:-:S13]  /*9000*/  ISETP.NE.AND P0, PT, R0, RZ, PT ;  /* 0x000000ff0000720c */ /* 0x000fda0003f05270 */
[----:B------:R-:W-:Y:S01]  /*9010*/  @P0 FFMA R9, R3, 1.84467440737095516160e+19, RZ ;  /* 0x5f80000003090823 */ /* 0x000fe200000000ff */
[----:B------:R-:W-:Y:S08]  /*9020*/  @!P0 MUFU.RCP R8, R3 ;  /* 0x0000000300088308 */ /* 0x000ff00000001000 */
[----:B------:R-:W1:Y:S02]  /*9030*/  @P0 MUFU.RCP R0, R9 ;  /* 0x0000000900000308 */ /* 0x000e640000001000 */
[----:B-1----:R-:W-:-:S04]  /*9040*/  @P0 FFMA R10, R9, R0, -1 ;  /* 0xbf800000090a0423 */ /* 0x002fc80000000000 */
[----:B------:R-:W-:-:S04]  /*9050*/  @P0 FADD.FTZ R11, -R10, -RZ ;  /* 0x800000ff0a0b0221 */ /* 0x000fc80000010100 */
[----:B------:R-:W-:-:S04]  /*9060*/  @P0 FFMA R0, R0, R11, R0 ;  /* 0x0000000b00000223 */ /* 0x000fc80000000000 */
[----:B------:R-:W-:Y:S01]  /*9070*/  @P0 FFMA R8, R0, 1.84467440737095516160e+19, RZ ;  /* 0x5f80000000080823 */ /* 0x000fe200000000ff */
[----:B------:R-:W-:Y:S06]  /*9080*/  BRA `(.L_x_77) ;  /* 0x0000000000887947 */ /* 0x000fec0003800000 */
.L_x_76:
[----:B------:R-:W-:-:S05]  /*9090*/  VIADD R18, R13, 0xffffff03 ;  /* 0xffffff030d127836 */ /* 0x000fca0000000000 */
[----:B------:R-:W-:-:S13]  /*90a0*/  ISETP.GT.U32.AND P0, PT, R18, 0x1, PT ;  /* 0x000000011200780c */ /* 0x000fda0003f04070 */
[----:B------:R-:W-:Y:S05]  /*90b0*/  @P0 BRA `(.L_x_78) ;  /* 0x0000000000780947 */ /* 0x000fea0003800000 */
[----:B------:R-:W-:Y:S02]  /*90c0*/  LOP3.LUT R0, R3, 0x7fffff, RZ, 0xc0, !PT ;  /* 0x007fffff03007812 */ /* 0x000fe400078ec0ff */
[----:B------:R-:W-:Y:S02]  /*90d0*/  MOV R11, 0x3 ;  /* 0x00000003000b7802 */ /* 0x000fe40000000f00 */
[----:B------:R-:W-:Y:S02]  /*90e0*/  LOP3.LUT R0, R0, 0x3f800000, RZ, 0xfc, !PT ;  /* 0x3f80000000007812 */ /* 0x000fe400078efcff */
[----:B------:R-:W-:Y:S02]  /*90f0*/  SHF.L.U32 R11, R11, R18, RZ ;  /* 0x000000120b0b7219 */ /* 0x000fe400000006ff */
[----:B------:R-:W1:Y:S02]  /*9100*/  MUFU.RCP R9, R0 ;  /* 0x0000000000097308 */ /* 0x000e640000001000 */
[----:B-1----:R-:W-:-:S04]  /*9110*/  FFMA R8, R0, R9, -1 ;  /* 0xbf80000000087423 */ /* 0x002fc80000000009 */
[----:B------:R-:W-:-:S04]  /*9120*/  FADD.FTZ R8, -R8, -RZ ;  /* 0x800000ff08087221 */ /* 0x000fc80000010100 */
[CCC-:B------:R-:W-:Y:S01]  /*9130*/  FFMA.RM R10, R9.reuse, R8.reuse, R9.reuse ;  /* 0x00000008090a7223 */ /* 0x1c0fe20000004009 */
[----:B------:R-:W-:-:S04]  /*9140*/  FFMA.RP R9, R9, R8, R9 ;  /* 0x0000000809097223 */ /* 0x000fc80000008009 */
[C---:B------:R-:W-:Y:S02]  /*9150*/  LOP3.LUT R8, R10.reuse, 0x7fffff, RZ, 0xc0, !PT ;  /* 0x007fffff0a087812 */ /* 0x040fe400078ec0ff */
[----:B------:R-:W-:Y:S02]  /*9160*/  FSETP.NEU.FTZ.AND P0, PT, R10, R9, PT ;  /* 0x000000090a00720b */ /* 0x000fe40003f1d000 */
[----:B------:R-:W-:Y:S02]  /*9170*/  LOP3.LUT R8, R8, 0x800000, RZ, 0xfc, !PT ;  /* 0x0080000008087812 */ /* 0x000fe400078efcff */
[----:B------:R-:W-:Y:S02]  /*9180*/  SEL R9, RZ, 0xffffffff, !P0 ;  /* 0xffffffffff097807 */ /* 0x000fe40004000000 */
[----:B------:R-:W-:-:S03]  /*9190*/  LOP3.LUT R11, R11, R8, RZ, 0xc0, !PT ;  /* 0x000000080b0b7212 */ /* 0x000fc600078ec0ff */
[----:B------:R-:W-:Y:S01]  /*91a0*/  IMAD.MOV R9, RZ, RZ, -R9 ;  /* 0x000000ffff097224 */ /* 0x000fe200078e0a09 */
[----:B------:R-:W-:-:S04]  /*91b0*/  SHF.R.U32.HI R11, RZ, R18, R11 ;  /* 0x00000012ff0b7219 */ /* 0x000fc8000001160b */
[--C-:B------:R-:W-:Y:S01]  /*91c0*/  LOP3.LUT P1, RZ, R9, R18, R8.reuse, 0xf8, !PT ;  /* 0x0000001209ff7212 */ /* 0x100fe2000782f808 */
[----:B------:R-:W-:Y:S01]  /*91d0*/  VIADD R9, R13, 0xffffff04 ;  /* 0xffffff040d097836 */ /* 0x000fe20000000000 */
[C---:B------:R-:W-:Y:S02]  /*91e0*/  LOP3.LUT P0, RZ, R11.reuse, 0x1, RZ, 0xc0, !PT ;  /* 0x000000010bff7812 */ /* 0x040fe4000780c0ff */
[----:B------:R-:W-:Y:S02]  /*91f0*/  LOP3.LUT P2, RZ, R11, 0x2, RZ, 0xc0, !PT ;  /* 0x000000020bff7812 */ /* 0x000fe4000784c0ff */
[----:B------:R-:W-:Y:S02]  /*9200*/  SHF.R.U32.HI R8, RZ, R9, R8 ;  /* 0x00000009ff087219 */ /* 0x000fe40000011608 */
[----:B------:R-:W-:Y:S02]  /*9210*/  PLOP3.LUT P0, PT, P0, P1, P2, 0xe0, 0x0 ;  /* 0x000000000000781c */ /* 0x000fe40000703c20 */
[----:B------:R-:W-:-:S02]  /*9220*/  LOP3.LUT P1, RZ, R3, 0x7fffff, RZ, 0xc0, !PT ;  /* 0x007fffff03ff7812 */ /* 0x000fc4000782c0ff */
[----:B------:R-:W-:-:S05]  /*9230*/  SEL R0, RZ, 0x1, !P0 ;  /* 0x00000001ff007807 */ /* 0x000fca0004000000 */
[----:B------:R-:W-:-:S05]  /*9240*/  IMAD.MOV R0, RZ, RZ, -R0 ;  /* 0x000000ffff007224 */ /* 0x000fca00078e0a00 */
[----:B------:R-:W-:-:S13]  /*9250*/  ISETP.GE.AND P0, PT, R0, RZ, PT ;  /* 0x000000ff0000720c */ /* 0x000fda0003f06270 */
[----:B------:R-:W-:-:S05]  /*9260*/  @!P0 VIADD R8, R8, 0x1 ;  /* 0x0000000108088836 */ /* 0x000fca0000000000 */
[----:B------:R-:W-:-:S04]  /*9270*/  @!P1 SHF.L.U32 R8, R8, 0x1, RZ ;  /* 0x0000000108089819 */ /* 0x000fc800000006ff */
[----:B------:R-:W-:Y:S01]  /*9280*/  LOP3.LUT R8, R8, 0x80000000, R3, 0xf8, !PT ;  /* 0x8000000008087812 */ /* 0x000fe200078ef803 */
[----:B------:R-:W-:Y:S06]  /*9290*/  BRA `(.L_x_77) ;  /* 0x0000000000047947 */ /* 0x000fec0003800000 */
.L_x_78:
[----:B------:R1:W2:Y:S02]  /*92a0*/  MUFU.RCP R8, R3 ;  /* 0x0000000300087308 */ /* 0x0002a40000001000 */
.L_x_77:
[----:B------:R-:W-:Y:S05]  /*92b0*/  BSYNC B2 ;  /* 0x0000000000027941 */ /* 0x000fea0003800000 */
.L_x_75:
[----:B--2---:R-:W-:Y:S02]  /*92c0*/  IMAD.MOV.U32 R0, RZ, RZ, R8 ;  /* 0x000000ffff007224 */ /* 0x004fe400078e0008 */
[----:B------:R-:W-:Y:S02]  /*92d0*/  IMAD.MOV.U32 R8, RZ, RZ, R12 ;  /* 0x000000ffff087224 */ /* 0x000fe400078e000c */
[----:B------:R-:W-:-:S04]  /*92e0*/  IMAD.MOV.U32 R9, RZ, RZ, 0x0 ;  /* 0x00000000ff097424 */ /* 0x000fc800078e00ff */
[----:B-1----:R-:W-:Y:S05]  /*92f0*/  RET.REL.NODEC R8 `(_ZN7cutlass13device_kernelINS_4fmha6kernel13FmhaKernelTmaINS1_10collective15FmhaMainloopTmaINS_6half_tEfN4cute5tupleIJNS7_1CILi64EEESA_NS9_ILi48EEEEEENS4_12CausalFusionEJEEENS4_15FmhaFwdEpilogueIS6_fNS8_IJSA_SB_SA_EEEEEJEEEEEvNT_6ParamsE) ;  /* 0xffffff6c08407950 */ /* 0x002fea0003c3ffff */
.L_x_79:
[----:B------:R-:W-:-:S00]  /*9300*/  BRA `(.L_x_79) ;  /* 0xfffffffc00fc7947 */ /* 0x000fc0000383ffff */
[----:B------:R-:W-:-:S00]  /*9310*/  NOP ;  /* 0x0000000000007918 */ /* 0x000fc00000000000 */
        /* <DEDUP_REMOVED lines=14> */
.L_x_80:


//--------------------- .nv.global.init           --------------------------
	.section	.nv.global.init,"aw",@progbits
.nv.global.init:
	.type		$str$23,@object
	.size		$str$23,($str$24 - $str$23)
$str$23:
        /*0000*/ 	.byte	0x28, 0x61, 0x64, 0x64, 0x72, 0x65, 0x73, 0x73, 0x20, 0x26, 0x20, 0x6d, 0x61, 0x73, 0x6b, 0x29
        /*0010*/ 	.byte	0x20, 0x3d, 0x3d, 0x20, 0x30, 0x00
	.type		$str$24,@object
	.size		$str$24,(__unnamed_1 - $str$24)
$str$24:
        /*0016*/ 	.byte	0x2f, 0x74, 0x6d, 0x70, 0x2f, 0x63, 0x75, 0x74, 0x6c, 0x61, 0x73, 0x73, 0x5f, 0x73, 0x77, 0x65
        /*0026*/ 	.byte	0x65, 0x70, 0x5f, 0x73, 0x72, 0x63, 0x2f, 0x69, 0x6e, 0x63, 0x6c, 0x75, 0x64, 0x65, 0x2f, 0x63
        /*0036*/ 	.byte	0x75, 0x74, 0x65, 0x2f, 0x70, 0x6f, 0x69, 0x6e, 0x74, 0x65, 0x72, 0x5f, 0x66, 0x6c, 0x61, 0x67
        /*0046*/ 	.byte	0x67, 0x65, 0x64, 0x2e, 0x68, 0x70, 0x70, 0x00
	.type		__unnamed_1,@object
	.size		__unnamed_1,(__unnamed_2 - __unnamed_1)
__unnamed_1:
        /*004e*/ 	.byte	0x61, 0x75, 0x74, 0x6f, 0x20, 0x63, 0x75, 0x74, 0x65, 0x3a, 0x3a, 0x61, 0x73, 0x5f, 0x70, 0x6f
        /* <DEDUP_REMOVED lines=27> */
        /*020e*/ 	.byte	0x3e, 0x3e, 0x3e, 0x3e, 0x3e, 0x5d, 0x00
	.type		__unnamed_2,@object
	.size		__unnamed_2,(.L_1 - __unnamed_2)
__unnamed_2:
        /* <DEDUP_REMOVED lines=29> */
.L_1:


//--------------------- .nv.shared._ZN7cutlass13device_kernelINS_4fmha6kernel13FmhaKernelTmaINS1_10collective15FmhaMainloopTmaINS_6half_tEfN4cute5tupleIJNS7_1CILi64EEESA_NS9_ILi48EEEEEENS4_12CausalFusionEJEEENS4_15FmhaFwdEpilogueIS6_fNS8_IJSA_SB_SA_EEEEEJEEEEEvNT_6ParamsE --------------------------
	.section	.nv.shared._ZN7cutlass13device_kernelINS_4fmha6kernel13FmhaKernelTmaINS1_10collective15FmhaMainloopTmaINS_6half_tEfN4cute5tupleIJNS7_1CILi64EEESA_NS9_ILi48EEEEEENS4_12CausalFusionEJEEENS4_15FmhaFwdEpilogueIS6_fNS8_IJSA_SB_SA_EEEEEJEEEEEvNT_6ParamsE,"aw",@nobits
	.sectionflags	@""
	.align	16
	.zero		1024


//--------------------- .nv.shared.reserved.0     --------------------------
	.section	.nv.shared.reserved.0,"aw",@nobits
	.weak		__nv_reservedSMEM_offset_0_alias
	.size		__nv_reservedSMEM_offset_0_alias, 0, 0
	.other		__nv_reservedSMEM_offset_0_alias,@"STO_CUDA_RESERVED_SHARED STV_DEFAULT"
__nv_reservedSMEM_offset_0_alias:
	.zero		0


//--------------------- .nv.global                --------------------------
	.section	.nv.global,"aw",@nobits
.nv.global:
	.type		_ZN39_INTERNAL_531c5058_4_k_cu_241c980c_28774cute1_E,@object
	.size		_ZN39_INTERNAL_531c5058_4_k_cu_241c980c_28774cute1_E,(_ZN39_INTERNAL_531c5058_4_k_cu_241c980c_28774cuda3std3__45__cpo6cbeginE - _ZN39_INTERNAL_531c5058_4_k_cu_241c980c_28774cute1_E)
_ZN39_INTERNAL_531c5058_4_k_cu_241c980c_28774cute1_E:
	.zero		1
	.type		_ZN39_INTERNAL_531c5058_4_k_cu_241c980c_28774cuda3std3__45__cpo6cbeginE,@object
	.size		_ZN39_INTERNAL_531c5058_4_k_cu_241c980c_28774cuda3std3__45__cpo6cbeginE,(_ZN39_INTERNAL_531c5058_4_k_cu_241c980c_28774cuda3std3__48in_placeE - _ZN39_INTERNAL_531c5058_4_k_cu_241c980c_28774cuda3std3__45__cpo6cbeginE)
_ZN39_INTERNAL_531c5058_4_k_cu_241c980c_28774cuda3std3__45__cpo6cbeginE:
	.zero		1
	.type		_ZN39_INTERNAL_531c5058_4_k_cu_241c980c_28774cuda3std3__48in_placeE,@object
	.size		_ZN39_INTERNAL_531c5058_4_k_cu_241c980c_28774cuda3std3__48in_placeE,(_ZN39_INTERNAL_531c5058_4_k_cu_241c980c_28774cuda3std6ranges3__45__cpo9iter_moveE - _ZN39_INTERNAL_531c5058_4_k_cu_241c980c_28774cuda3std3__48in_placeE)
_ZN39_INTERNAL_531c5058_4_k_cu_241c980c_28774cuda3std3__48in_placeE:
	.zero		1
	.type		_ZN39_INTERNAL_531c5058_4_k_cu_241c980c_28774cuda3std6ranges3__45__cpo9iter_moveE,@object
	.size		_ZN39_INTERNAL_531c5058_4_k_cu_241c980c_28774cuda3std6ranges3__45__cpo9iter_moveE,(_ZN39_INTERNAL_531c5058_4_k_cu_241c980c_28774cuda3std3__45__cpo5beginE - _ZN39_INTERNAL_531c5058_4_k_cu_241c980c_28774cuda3std6ranges3__45__cpo9iter_moveE)
_ZN39_INTERNAL_531c5058_4_k_cu_241c980c_28774cuda3std6ranges3__45__cpo9iter_moveE:
	.zero		1
	.type		_ZN39_INTERNAL_531c5058_4_k_cu_241c980c_28774cuda3std3__45__cpo5beginE,@object
	.size		_ZN39_INTERNAL_531c5058_4_k_cu_241c980c_28774cuda3std3__45__cpo5beginE,(_ZN39_INTERNAL_531c5058_4_k_cu_241c980c_28774cuda3std3__441_GLOBAL__N__531c5058_4_k_cu_241c980c_28776ignoreE - _ZN39_INTERNAL_531c5058_4_k_cu_241c980c_28774cuda3std3__45__cpo5beginE)
_ZN39_INTERNAL_531c5058_4_k_cu_241c980c_28774cuda3std3__45__cpo5beginE:
	.zero		1
	.type		_ZN39_INTERNAL_531c5058_4_k_cu_241c980c_28774cuda3std3__441_GLOBAL__N__531c5058_4_k_cu_241c980c_28776ignoreE,@object
	.size		_ZN39_INTERNAL_531c5058_4_k_cu_241c980c_28774cuda3std3__441_GLOBAL__N__531c5058_4_k_cu_241c980c_28776ignoreE,(_ZN39_INTERNAL_531c5058_4_k_cu_241c980c_28774cute7productE - _ZN39_INTERNAL_531c5058_4_k_cu_241c980c_28774cuda3std3__441_GLOBAL__N__531c5058_4_k_cu_241c980c_28776ignoreE)
_ZN39_INTERNAL_531c5058_4_k_cu_241c980c_28774cuda3std3__441_GLOBAL__N__531c5058_4_k_cu_241c980c_28776ignoreE:
	.zero		1
	.type		_ZN39_INTERNAL_531c5058_4_k_cu_241c980c_28774cute7productE,@object
	.size		_ZN39_INTERNAL_531c5058_4_k_cu_241c980c_28774cute7productE,(_ZN39_INTERNAL_531c5058_4_k_cu_241c980c_28774cuda3std3__45__cpo3endE - _ZN39_INTERNAL_531c5058_4_k_cu_241c980c_28774cute7productE)
_ZN39_INTERNAL_531c5058_4_k_cu_241c980c_28774cute7productE:
	.zero		1
	.type		_ZN39_INTERNAL_531c5058_4_k_cu_241c980c_28774cuda3std3__45__cpo3endE,@object
	.size		_ZN39_INTERNAL_531c5058_4_k_cu_241c980c_28774cuda3std3__45__cpo3endE,(_ZN39_INTERNAL_531c5058_4_k_cu_241c980c_28774cuda3std3__419piecewise_constructE - _ZN39_INTERNAL_531c5058_4_k_cu_241c980c_28774cuda3std3__45__cpo3endE)
_ZN39_INTERNAL_531c5058_4_k_cu_241c980c_28774cuda3std3__45__cpo3endE:
	.zero		1
	.type		_ZN39_INTERNAL_531c5058_4_k_cu_241c980c_28774cuda3std3__419piecewise_constructE,@object
	.size		_ZN39_INTERNAL_531c5058_4_k_cu_241c980c_28774cuda3std3__419piecewise_constructE,(_ZN39_INTERNAL_531c5058_4_k_cu_241c980c_28774cuda3std3__45__cpo4cendE - _ZN39_INTERNAL_531c5058_4_k_cu_241c980c_28774cuda3std3__419piecewise_constructE)
_ZN39_INTERNAL_531c5058_4_k_cu_241c980c_28774cuda3std3__419piecewise_constructE:
	.zero		1
	.type		_ZN39_INTERNAL_531c5058_4_k_cu_241c980c_28774cuda3std3__45__cpo4cendE,@object
	.size		_ZN39_INTERNAL_531c5058_4_k_cu_241c980c_28774cuda3std3__45__cpo4cendE,(_ZN39_INTERNAL_531c5058_4_k_cu_241c980c_28774cuda3std6ranges3__45__cpo4swapE - _ZN39_INTERNAL_531c5058_4_k_cu_241c980c_28774cuda3std3__45__cpo4cendE)
_ZN39_INTERNAL_531c5058_4_k_cu_241c980c_28774cuda3std3__45__cpo4cendE:
	.zero		1
	.type		_ZN39_INTERNAL_531c5058_4_k_cu_241c980c_28774cuda3std6ranges3__45__cpo4swapE,@object
	.size		_ZN39_INTERNAL_531c5058_4_k_cu_241c980c_28774cuda3std6ranges3__45__cpo4swapE,(.L_9 - _ZN39_INTERNAL_531c5058_4_k_cu_241c980c_28774cuda3std6ranges3__45__cpo4swapE)
_ZN39_INTERNAL_531c5058_4_k_cu_241c980c_28774cuda3std6ranges3__45__cpo4swapE:
	.zero		1
.L_9:


//--------------------- .nv.constant0._ZN7cutlass13device_kernelINS_4fmha6kernel13FmhaKernelTmaINS1_10collective15FmhaMainloopTmaINS_6half_tEfN4cute5tupleIJNS7_1CILi64EEESA_NS9_ILi48EEEEEENS4_12CausalFusionEJEEENS4_15FmhaFwdEpilogueIS6_fNS8_IJSA_SB_SA_EEEEEJEEEEEvNT_6ParamsE --------------------------
	.section	.nv.constant0._ZN7cutlass13device_kernelINS_4fmha6kernel13FmhaKernelTmaINS1_10collective15FmhaMainloopTmaINS_6half_tEfN4cute5tupleIJNS7_1CILi64EEESA_NS9_ILi48EEEEEENS4_12CausalFusionEJEEENS4_15FmhaFwdEpilogueIS6_fNS8_IJSA_SB_SA_EEEEEJEEEEEvNT_6ParamsE,"a",@progbits
	.sectionflags	@""
	.align	4
.nv.constant0._ZN7cutlass13device_kernelINS_4fmha6kernel13FmhaKernelTmaINS1_10collective15FmhaMainloopTmaINS_6half_tEfN4cute5tupleIJNS7_1CILi64EEESA_NS9_ILi48EEEEEENS4_12CausalFusionEJEEENS4_15FmhaFwdEpilogueIS6_fNS8_IJSA_SB_SA_EEEEEJEEEEEvNT_6ParamsE:
	.zero		2688


//--------------------- SYMBOLS --------------------------

	.type		.nv.reservedSmem.offset0,@object
	.size		.nv.reservedSmem.offset0,0x4
	.type		__assertfail,@function
